// auto-generated by cutlass_sweep.gemm — config: {"arch": "sm_90", "cluster_m": 1, "cluster_n": 2, "dtype": "int8", "stages": 4, "tile_k": 64, "tile_m": 64, "tile_n": 128}
#include "cutlass/cutlass.h"
#include "cutlass/gemm/collective/collective_builder.hpp"
#include "cutlass/gemm/device/gemm_universal_adapter.h"
#include "cutlass/gemm/kernel/gemm_universal.hpp"
#include "cutlass/epilogue/collective/collective_builder.hpp"

using ElemA = int8_t;
using ElemB = int8_t;
using ElemCD = int8_t;
using Acc  = int32_t;
using TileShape    = cute::Shape<cute::_64, cute::_128, cute::_64>;
using ClusterShape = cute::Shape<cute::_1, cute::_2, cute::_1>;

using CollectiveEpilogue = typename cutlass::epilogue::collective::CollectiveBuilder<
    cutlass::arch::Sm90, cutlass::arch::OpClassTensorOp,
    TileShape, ClusterShape,
    cutlass::epilogue::collective::EpilogueTileAuto,
    Acc, Acc,
    ElemCD, cutlass::layout::RowMajor, 128 / cutlass::sizeof_bits<ElemCD>::value,
    ElemCD, cutlass::layout::RowMajor, 128 / cutlass::sizeof_bits<ElemCD>::value,
    cutlass::epilogue::collective::EpilogueScheduleAuto
  >::CollectiveOp;

using CollectiveMainloop = typename cutlass::gemm::collective::CollectiveBuilder<
    cutlass::arch::Sm90, cutlass::arch::OpClassTensorOp,
    ElemA, cutlass::layout::RowMajor, 128 / cutlass::sizeof_bits<ElemA>::value,
    ElemB, cutlass::layout::ColumnMajor, 128 / cutlass::sizeof_bits<ElemB>::value,
    Acc,
    TileShape, ClusterShape,
    cutlass::gemm::collective::StageCount<4>,
    cutlass::gemm::collective::KernelScheduleAuto
  >::CollectiveOp;

using GemmKernel = cutlass::gemm::kernel::GemmUniversal<
    cute::Shape<int,int,int,int>,
    CollectiveMainloop,
    CollectiveEpilogue
>;
using Gemm = cutlass::gemm::device::GemmUniversalAdapter<GemmKernel>;

// Force the device kernel symbol into the cubin without needing a host main.
auto* _anchor = &cutlass::device_kernel<GemmKernel>;


// ===== COMPILED SASS (sm_90a) =====

	.target	sm_90a

	.elftype	@"ET_EXEC"


//--------------------- .note.nv.tkinfo           --------------------------
	.section	.note.nv.tkinfo,"",@"SHT_NOTE"
	.sectionflags	@"SHF_NOTE_NV_TKINFO"
	.tkinfo
        /*0018*/ 	.word	0x00000002
        /*0030*/ 	.string	""
        /*0030*/ 	.string	"ptxas"
        /*0030*/ 	.string	"Cuda compilation tools, release 13.0, V13.0.88"
        /*0030*/ 	.string	"Build cuda_13.0.r13.0/compiler.36424714_0"
        /*0030*/ 	.string	"-arch sm_90a -m 64 "



//--------------------- .note.nv.cuinfo           --------------------------
	.section	.note.nv.cuinfo,"",@"SHT_NOTE"
	.sectionflags	@"SHF_NOTE_NV_CUINFO"
        /*0018*/ 	.short	0x0002
        /*001a*/ 	.short	0x005a
        /*001c*/ 	.short	0x0082
	.zero		2


//--------------------- .nv.info                  --------------------------
	.section	.nv.info,"",@"SHT_CUDA_INFO"
	.align	4


	//----- nvinfo : EIATTR_REGCOUNT
	.align		4
        /*0000*/ 	.byte	0x04, 0x2f
        /*0002*/ 	.short	(.L_15 - .L_14)
	.align		4
.L_14:
        /*0004*/ 	.word	index@(_ZN7cutlass13device_kernelINS_4gemm6kernel13GemmUniversalIN4cute5tupleIJiiiiEEENS1_10collective13CollectiveMmaINS1_34MainloopSm90TmaGmmaWarpSpecializedILi4ENS5_IJNS4_1CILi1EEENSA_ILi2EEESB_EEENS1_32KernelTmaWarpSpecializedPingpongEEENS5_IJNSA_ILi64EEENSA_ILi128EEESG_EEEaNS5_IJlSB_lEEEaSJ_NS4_8TiledMMAINS4_8MMA_AtomIJNS4_4SM904GMMA27MMA_64x128x32_S32S8S8_SS_TNEEEENS4_6LayoutINS5_IJSB_SB_SB_EEENS5_IJNSA_ILi0EEESS_SS_EEEEENS5_IJNS4_10UnderscoreESV_SV_EEEEENS4_23SM90_TMA_LOAD_MULTICASTENS4_14ComposedLayoutINS4_7SwizzleILi2ELi4ELi3EEENS4_18smem_ptr_flag_bitsILi8EEENSQ_INS5_IJNSA_ILi8EEESG_EEENS5_IJSG_SB_EEEEEEEvNS4_8identityENS4_13SM90_TMA_LOADES18_vS19_EENS_8epilogue10collective6detail29Sm90TmaWarpSpecializedAdapterINS1D_15DefaultEpilogueIaSJ_SJ_NS1C_6thread17LinearCombinationIaLi1EiiLNS1H_9ScaleType4KindE0ELNS_15FloatRoundStyleE2EaEENS1_15EpilogueDefaultEEEEEvvEEEEvNT_6ParamsE)
        /*0008*/ 	.word	0x000000a8


	//----- nvinfo : EIATTR_FRAME_SIZE
	.align		4
.L_15:
        /*000c*/ 	.byte	0x04, 0x11
        /*000e*/ 	.short	(.L_17 - .L_16)
	.align		4
.L_16:
        /*0010*/ 	.word	index@(_ZN7cutlass13device_kernelINS_4gemm6kernel13GemmUniversalIN4cute5tupleIJiiiiEEENS1_10collective13CollectiveMmaINS1_34MainloopSm90TmaGmmaWarpSpecializedILi4ENS5_IJNS4_1CILi1EEENSA_ILi2EEESB_EEENS1_32KernelTmaWarpSpecializedPingpongEEENS5_IJNSA_ILi64EEENSA_ILi128EEESG_EEEaNS5_IJlSB_lEEEaSJ_NS4_8TiledMMAINS4_8MMA_AtomIJNS4_4SM904GMMA27MMA_64x128x32_S32S8S8_SS_TNEEEENS4_6LayoutINS5_IJSB_SB_SB_EEENS5_IJNSA_ILi0EEESS_SS_EEEEENS5_IJNS4_10UnderscoreESV_SV_EEEEENS4_23SM90_TMA_LOAD_MULTICASTENS4_14ComposedLayoutINS4_7SwizzleILi2ELi4ELi3EEENS4_18smem_ptr_flag_bitsILi8EEENSQ_INS5_IJNSA_ILi8EEESG_EEENS5_IJSG_SB_EEEEEEEvNS4_8identityENS4_13SM90_TMA_LOADES18_vS19_EENS_8epilogue10collective6detail29Sm90TmaWarpSpecializedAdapterINS1D_15DefaultEpilogueIaSJ_SJ_NS1C_6thread17LinearCombinationIaLi1EiiLNS1H_9ScaleType4KindE0ELNS_15FloatRoundStyleE2EaEENS1_15EpilogueDefaultEEEEEvvEEEEvNT_6ParamsE)
        /*0014*/ 	.word	0x00000000


	//----- nvinfo : EIATTR_MIN_STACK_SIZE
	.align		4
.L_17:
        /*0018*/ 	.byte	0x04, 0x12
        /*001a*/ 	.short	(.L_19 - .L_18)
	.align		4
.L_18:
        /*001c*/ 	.word	index@(_ZN7cutlass13device_kernelINS_4gemm6kernel13GemmUniversalIN4cute5tupleIJiiiiEEENS1_10collective13CollectiveMmaINS1_34MainloopSm90TmaGmmaWarpSpecializedILi4ENS5_IJNS4_1CILi1EEENSA_ILi2EEESB_EEENS1_32KernelTmaWarpSpecializedPingpongEEENS5_IJNSA_ILi64EEENSA_ILi128EEESG_EEEaNS5_IJlSB_lEEEaSJ_NS4_8TiledMMAINS4_8MMA_AtomIJNS4_4SM904GMMA27MMA_64x128x32_S32S8S8_SS_TNEEEENS4_6LayoutINS5_IJSB_SB_SB_EEENS5_IJNSA_ILi0EEESS_SS_EEEEENS5_IJNS4_10UnderscoreESV_SV_EEEEENS4_23SM90_TMA_LOAD_MULTICASTENS4_14ComposedLayoutINS4_7SwizzleILi2ELi4ELi3EEENS4_18smem_ptr_flag_bitsILi8EEENSQ_INS5_IJNSA_ILi8EEESG_EEENS5_IJSG_SB_EEEEEEEvNS4_8identityENS4_13SM90_TMA_LOADES18_vS19_EENS_8epilogue10collective6detail29Sm90TmaWarpSpecializedAdapterINS1D_15DefaultEpilogueIaSJ_SJ_NS1C_6thread17LinearCombinationIaLi1EiiLNS1H_9ScaleType4KindE0ELNS_15FloatRoundStyleE2EaEENS1_15EpilogueDefaultEEEEEvvEEEEvNT_6ParamsE)
        /*0020*/ 	.word	0x00000000
.L_19:


//--------------------- .nv.compat                --------------------------
	.section	.nv.compat,"",@"SHT_CUDA_COMPAT_INFO"
	.align	4
        /*0000*/ 	.byte	0x02, 0x09, 0x01, 0x00, 0x02, 0x02, 0x04, 0x00, 0x02, 0x05, 0x05, 0x00, 0x03, 0x07, 0x01, 0x01
        /*0010*/ 	.byte	0x02, 0x03, 0x01, 0x00, 0x02, 0x06, 0x01, 0x00, 0x04, 0x0b, 0x08, 0x00, 0x00, 0x00, 0x00, 0x00
        /*0020*/ 	.byte	0x00, 0x00, 0x00, 0x00


//--------------------- .nv.info._ZN7cutlass13device_kernelINS_4gemm6kernel13GemmUniversalIN4cute5tupleIJiiiiEEENS1_10collective13CollectiveMmaINS1_34MainloopSm90TmaGmmaWarpSpecializedILi4ENS5_IJNS4_1CILi1EEENSA_ILi2EEESB_EEENS1_32KernelTmaWarpSpecializedPingpongEEENS5_IJNSA_ILi64EEENSA_ILi128EEESG_EEEaNS5_IJlSB_lEEEaSJ_NS4_8TiledMMAINS4_8MMA_AtomIJNS4_4SM904GMMA27MMA_64x128x32_S32S8S8_SS_TNEEEENS4_6LayoutINS5_IJSB_SB_SB_EEENS5_IJNSA_ILi0EEESS_SS_EEEEENS5_IJNS4_10UnderscoreESV_SV_EEEEENS4_23SM90_TMA_LOAD_MULTICASTENS4_14ComposedLayoutINS4_7SwizzleILi2ELi4ELi3EEENS4_18smem_ptr_flag_bitsILi8EEENSQ_INS5_IJNSA_ILi8EEESG_EEENS5_IJSG_SB_EEEEEEEvNS4_8identityENS4_13SM90_TMA_LOADES18_vS19_EENS_8epilogue10collective6detail29Sm90TmaWarpSpecializedAdapterINS1D_15DefaultEpilogueIaSJ_SJ_NS1C_6thread17LinearCombinationIaLi1EiiLNS1H_9ScaleType4KindE0ELNS_15FloatRoundStyleE2EaEENS1_15EpilogueDefaultEEEEEvvEEEEvNT_6ParamsE --------------------------
	.section	.nv.info._ZN7cutlass13device_kernelINS_4gemm6kernel13GemmUniversalIN4cute5tupleIJiiiiEEENS1_10collective13CollectiveMmaINS1_34MainloopSm90TmaGmmaWarpSpecializedILi4ENS5_IJNS4_1CILi1EEENSA_ILi2EEESB_EEENS1_32KernelTmaWarpSpecializedPingpongEEENS5_IJNSA_ILi64EEENSA_ILi128EEESG_EEEaNS5_IJlSB_lEEEaSJ_NS4_8TiledMMAINS4_8MMA_AtomIJNS4_4SM904GMMA27MMA_64x128x32_S32S8S8_SS_TNEEEENS4_6LayoutINS5_IJSB_SB_SB_EEENS5_IJNSA_ILi0EEESS_SS_EEEEENS5_IJNS4_10UnderscoreESV_SV_EEEEENS4_23SM90_TMA_LOAD_MULTICASTENS4_14ComposedLayoutINS4_7SwizzleILi2ELi4ELi3EEENS4_18smem_ptr_flag_bitsILi8EEENSQ_INS5_IJNSA_ILi8EEESG_EEENS5_IJSG_SB_EEEEEEEvNS4_8identityENS4_13SM90_TMA_LOADES18_vS19_EENS_8epilogue10collective6detail29Sm90TmaWarpSpecializedAdapterINS1D_15DefaultEpilogueIaSJ_SJ_NS1C_6thread17LinearCombinationIaLi1EiiLNS1H_9ScaleType4KindE0ELNS_15FloatRoundStyleE2EaEENS1_15EpilogueDefaultEEEEEvvEEEEvNT_6ParamsE,"",@"SHT_CUDA_INFO"
	.sectionflags	@""
	.align	4


	//----- nvinfo : EIATTR_CUDA_API_VERSION
	.align		4
        /*0000*/ 	.byte	0x04, 0x37
        /*0002*/ 	.short	(.L_21 - .L_20)
.L_20:
        /*0004*/ 	.word	0x00000082


	//----- nvinfo : EIATTR_KPARAM_INFO
	.align		4
.L_21:
        /*0008*/ 	.byte	0x04, 0x17
        /*000a*/ 	.short	(.L_23 - .L_22)
.L_22:
        /*000c*/ 	.word	0x00000000
        /*0010*/ 	.short	0x0000
        /*0012*/ 	.short	0x0070
        /*0014*/ 	.byte	0x00, 0xf0, 0x01, 0x10


	//----- nvinfo : EIATTR_SPARSE_MMA_MASK
	.align		4
.L_23:
        /*0018*/ 	.byte	0x03, 0x50
        /*001a*/ 	.short	0x0000


	//----- nvinfo : EIATTR_MAXREG_COUNT
	.align		4
        /*001c*/ 	.byte	0x03, 0x1b
        /*001e*/ 	.short	0x00a8


	//----- nvinfo : EIATTR_NUM_BARRIERS
	.align		4
        /*0020*/ 	.byte	0x02, 0x4c
        /*0022*/ 	.byte	0x01
	.zero		1


	//----- nvinfo : EIATTR_EXTERNS
	.align		4
        /*0024*/ 	.byte	0x04, 0x0f
        /*0026*/ 	.short	(.L_25 - .L_24)


	//   ....[0]....
	.align		4
.L_24:
        /*0028*/ 	.word	index@(__assertfail)


	//----- nvinfo : EIATTR_MERCURY_ISA_VERSION
	.align		4
.L_25:
        /*002c*/ 	.byte	0x03, 0x5f
        /*002e*/ 	.short	0x0101


	//----- nvinfo : EIATTR_INT_WARP_WIDE_INSTR_OFFSETS
	.align		4
        /*0030*/ 	.byte	0x04, 0x31
        /*0032*/ 	.short	(.L_27 - .L_26)


	//   ....[0]....
.L_26:
        /*0034*/ 	.word	0x00000590


	//   ....[1]....
        /*0038*/ 	.word	0x000005d0


	//   ....[2]....
        /*003c*/ 	.word	0x00000660


	//   ....[3]....
        /*0040*/ 	.word	0x00000690


	//   ....[4]....
        /*0044*/ 	.word	0x000006d0


	//   ....[5]....
        /*0048*/ 	.word	0x000006e0


	//   ....[6]....
        /*004c*/ 	.word	0x000007a0


	//   ....[7]....
        /*0050*/ 	.word	0x00000800


	//   ....[8]....
        /*0054*/ 	.word	0x00001ee0


	//----- nvinfo : EIATTR_COOP_GROUP_MASK_REGIDS
	.align		4
.L_27:
        /*0058*/ 	.byte	0x04, 0x29
        /*005a*/ 	.short	(.L_29 - .L_28)


	//   ....[0]....
.L_28:
        /*005c*/ 	.word	0xffffffff


	//   ....[1]....
        /*0060*/ 	.word	0xffffffff


	//   ....[2]....
        /*0064*/ 	.word	0xffffffff


	//   ....[3]....
        /*0068*/ 	.word	0xffffffff


	//   ....[4]....
        /*006c*/ 	.word	0xffffffff


	//   ....[5]....
        /*0070*/ 	.word	0xffffffff


	//   ....[6]....
        /*0074*/ 	.word	0xffffffff


	//----- nvinfo : EIATTR_COOP_GROUP_INSTR_OFFSETS
	.align		4
.L_29:
        /*0078*/ 	.byte	0x04, 0x28
        /*007a*/ 	.short	(.L_31 - .L_30)


	//   ....[0]....
.L_30:
        /*007c*/ 	.word	0x00000060


	//   ....[1]....
        /*0080*/ 	.word	0x00000080


	//   ....[2]....
        /*0084*/ 	.word	0x00000180


	//   ....[3]....
        /*0088*/ 	.word	0x000003b0


	//   ....[4]....
        /*008c*/ 	.word	0x000003f0


	//   ....[5]....
        /*0090*/ 	.word	0x000004e0


	//   ....[6]....
        /*0094*/ 	.word	0x00000910


	//----- nvinfo : EIATTR_REG_RECONFIG
	.align		4
.L_31:
        /*0098*/ 	.byte	0x01, 0x54
	.zero		2


	//----- nvinfo : EIATTR_SYSCALL_OFFSETS
	.align		4
        /*009c*/ 	.byte	0x04, 0x46
        /*009e*/ 	.short	(.L_33 - .L_32)


	//   ....[0]....
.L_32:
        /*00a0*/ 	.word	0x000018e0


	//----- nvinfo : EIATTR_MBARRIER_INSTR_OFFSETS
	.align		4
.L_33:
        /*00a4*/ 	.byte	0x04, 0x39
        /*00a6*/ 	.short	(.L_35 - .L_34)


	//   ....[0]....
.L_34:
        /*00a8*/ 	.word	0x00000320
        /*00ac*/ 	.word	0x000000ff
        /*00b0*/ 	.word	0x00000000
        /*00b4*/ 	.short	0x0100
        /*00b6*/ 	.byte	0x07
	.zero		1


	//   ....[1]....
        /*00b8*/ 	.word	0x00000330
        /*00bc*/ 	.word	0x000000ff
        /*00c0*/ 	.word	0x00000020
        /*00c4*/ 	.short	0x0100
        /*00c6*/ 	.byte	0x07
	.zero		1


	//   ....[2]....
        /*00c8*/ 	.word	0x00000340
        /*00cc*/ 	.word	0x000000ff
        /*00d0*/ 	.word	0x00000008
        /*00d4*/ 	.short	0x0100
        /*00d6*/ 	.byte	0x07
	.zero		1


	//   ....[3]....
        /*00d8*/ 	.word	0x00000350
        /*00dc*/ 	.word	0x000000ff
        /*00e0*/ 	.word	0x00000028
        /*00e4*/ 	.short	0x0100
        /*00e6*/ 	.byte	0x07
	.zero		1


	//   ....[4]....
        /*00e8*/ 	.word	0x00000360
        /*00ec*/ 	.word	0x000000ff
        /*00f0*/ 	.word	0x00000010
        /*00f4*/ 	.short	0x0100
        /*00f6*/ 	.byte	0x07
	.zero		1


	//   ....[5]....
        /*00f8*/ 	.word	0x00000370
        /*00fc*/ 	.word	0x000000ff
        /*0100*/ 	.word	0x00000030
        /*0104*/ 	.short	0x0100
        /*0106*/ 	.byte	0x07
	.zero		1


	//   ....[6]....
        /*0108*/ 	.word	0x00000380
        /*010c*/ 	.word	0x000000ff
        /*0110*/ 	.word	0x00000018
        /*0114*/ 	.short	0x0100
        /*0116*/ 	.byte	0x07
	.zero		1


	//   ....[7]....
        /*0118*/ 	.word	0x00000390
        /*011c*/ 	.word	0x000000ff
        /*0120*/ 	.word	0x00000038
        /*0124*/ 	.short	0x0100
        /*0126*/ 	.byte	0x07
	.zero		1


	//   ....[8]....
        /*0128*/ 	.word	0x000007e0
        /*012c*/ 	.word	0x000000ff
        /*0130*/ 	.word	0x00000070
        /*0134*/ 	.short	0x0100
        /*0136*/ 	.byte	0x0d
	.zero		1


	//   ....[9]....
        /*0138*/ 	.word	0x00000820
        /*013c*/ 	.word	0x000000ff
        /*0140*/ 	.word	0x00000078
        /*0144*/ 	.short	0x0100
        /*0146*/ 	.byte	0x0d
	.zero		1


	//   ....[10]....
        /*0148*/ 	.word	0x00000850
        /*014c*/ 	.word	0x000000ff
        /*0150*/ 	.word	0x00000050
        /*0154*/ 	.short	0x0100
        /*0156*/ 	.byte	0x10
	.zero		1


	//   ....[11]....
        /*0158*/ 	.word	0x000008a0
        /*015c*/ 	.word	0x000000ff
        /*0160*/ 	.word	0x00000058
        /*0164*/ 	.short	0x0100
        /*0166*/ 	.byte	0x10
	.zero		1


	//   ....[12]....
        /*0168*/ 	.word	0x000008b0
        /*016c*/ 	.word	0x000000ff
        /*0170*/ 	.word	0x00000060
        /*0174*/ 	.short	0x0100
        /*0176*/ 	.byte	0x10
	.zero		1


	//   ....[13]....
        /*0178*/ 	.word	0x000008c0
        /*017c*/ 	.word	0x000000ff
        /*0180*/ 	.word	0x00000068
        /*0184*/ 	.short	0x0100
        /*0186*/ 	.byte	0x10
	.zero		1


	//   ....[14]....
        /*0188*/ 	.word	0x000017c0
        /*018c*/ 	.word	0x0000005c
        /*0190*/ 	.word	0x00000000
        /*0194*/ 	.short	0x010a
        /*0196*/ 	.byte	0x2b
	.zero		1


	//   ....[15]....
        /*0198*/ 	.word	0x00001980
        /*019c*/ 	.word	0x00000003
        /*01a0*/ 	.word	0x00000000
        /*01a4*/ 	.short	0x010a
        /*01a6*/ 	.byte	0x3f
	.zero		1


	//   ....[16]....
        /*01a8*/ 	.word	0x000019c0
        /*01ac*/ 	.word	0x00000003
        /*01b0*/ 	.word	0x00000000
        /*01b4*/ 	.short	0x010a
        /*01b6*/ 	.byte	0x3f
	.zero		1


	//   ....[17]....
        /*01b8*/ 	.word	0x00001bc0
        /*01bc*/ 	.word	0x000000ff
        /*01c0*/ 	.word	0x00000000
        /*01c4*/ 	.short	0x010a
        /*01c6*/ 	.byte	0x04
	.zero		1


	//   ....[18]....
        /*01c8*/ 	.word	0x00001c00
        /*01cc*/ 	.word	0x000000ff
        /*01d0*/ 	.word	0x00000000
        /*01d4*/ 	.short	0x010a
        /*01d6*/ 	.byte	0x04
	.zero		1


	//   ....[19]....
        /*01d8*/ 	.word	0x00001d70
        /*01dc*/ 	.word	0x00000005
        /*01e0*/ 	.word	0x00000000
        /*01e4*/ 	.short	0x0101
        /*01e6*/ 	.byte	0x3f
	.zero		1


	//   ....[20]....
        /*01e8*/ 	.word	0x00001e70
        /*01ec*/ 	.word	0x0000005d
        /*01f0*/ 	.word	0x00000000
        /*01f4*/ 	.short	0x0101
        /*01f6*/ 	.byte	0x2c
	.zero		1


	//   ....[21]....
        /*01f8*/ 	.word	0x00001f60
        /*01fc*/ 	.word	0x00000003
        /*0200*/ 	.word	0x00000000
        /*0204*/ 	.short	0x0101
        /*0206*/ 	.byte	0x3f
	.zero		1


	//   ....[22]....
        /*0208*/ 	.word	0x00002020
        /*020c*/ 	.word	0x0000005c
        /*0210*/ 	.word	0x00000010
        /*0214*/ 	.short	0x010a
        /*0216*/ 	.byte	0x2b
	.zero		1


	//   ....[23]....
        /*0218*/ 	.word	0x00005480
        /*021c*/ 	.word	0x0000005f
        /*0220*/ 	.word	0x00000000
        /*0224*/ 	.short	0x0101
        /*0226*/ 	.byte	0x2c
	.zero		1


	//   ....[24]....
        /*0228*/ 	.word	0x00005eb0
        /*022c*/ 	.word	0x0000000e
        /*0230*/ 	.word	0x00000020
        /*0234*/ 	.short	0x010a
        /*0236*/ 	.byte	0x3f
	.zero		1


	//   ....[25]....
        /*0238*/ 	.word	0x000062a0
        /*023c*/ 	.word	0x00000003
        /*0240*/ 	.word	0x00000078
        /*0244*/ 	.short	0x0101
        /*0246*/ 	.byte	0x3f
	.zero		1


	//   ....[26]....
        /*0248*/ 	.word	0x00006a00
        /*024c*/ 	.word	0x00000007
        /*0250*/ 	.word	0x00000000
        /*0254*/ 	.short	0x010a
        /*0256*/ 	.byte	0x3f
	.zero		1


	//   ....[27]....
        /*0258*/ 	.word	0x00006a80
        /*025c*/ 	.word	0x00000009
        /*0260*/ 	.word	0x00000000
        /*0264*/ 	.short	0x010a
        /*0266*/ 	.byte	0x3f
	.zero		1


	//   ....[28]....
        /*0268*/ 	.word	0x00006b10
        /*026c*/ 	.word	0x00000006
        /*0270*/ 	.word	0x00000000
        /*0274*/ 	.short	0x010a
        /*0276*/ 	.byte	0x3f
	.zero		1


	//   ....[29]....
        /*0278*/ 	.word	0x00006ba0
        /*027c*/ 	.word	0x00000003
        /*0280*/ 	.word	0x00000000
        /*0284*/ 	.short	0x010a
        /*0286*/ 	.byte	0x3f
	.zero		1


	//   ....[30]....
        /*0288*/ 	.word	0x00006c00
        /*028c*/ 	.word	0x0000005e
        /*0290*/ 	.word	0x00000000
        /*0294*/ 	.short	0x010a
        /*0296*/ 	.byte	0x3f
	.zero		1


	//   ....[31]....
        /*0298*/ 	.word	0x00006c50
        /*029c*/ 	.word	0x00000003
        /*02a0*/ 	.word	0x00000000
        /*02a4*/ 	.short	0x010a
        /*02a6*/ 	.byte	0x3f
	.zero		1


	//   ....[32]....
        /*02a8*/ 	.word	0x00006cb0
        /*02ac*/ 	.word	0x00000005
        /*02b0*/ 	.word	0x00000000
        /*02b4*/ 	.short	0x010a
        /*02b6*/ 	.byte	0x3f
	.zero		1


	//   ....[33]....
        /*02b8*/ 	.word	0x00006d00
        /*02bc*/ 	.word	0x0000005e
        /*02c0*/ 	.word	0x00000010
        /*02c4*/ 	.short	0x010a
        /*02c6*/ 	.byte	0x3f
	.zero		1


	//   ....[34]....
        /*02c8*/ 	.word	0x00006dd0
        /*02cc*/ 	.word	0x0000000e
        /*02d0*/ 	.word	0x00000020
        /*02d4*/ 	.short	0x010a
        /*02d6*/ 	.byte	0x3f
	.zero		1


	//   ....[35]....
        /*02d8*/ 	.word	0x00006ea0
        /*02dc*/ 	.word	0x00000007
        /*02e0*/ 	.word	0x00000000
        /*02e4*/ 	.short	0x010a
        /*02e6*/ 	.byte	0x3f
	.zero		1


	//   ....[36]....
        /*02e8*/ 	.word	0x00006ef0
        /*02ec*/ 	.word	0x00000009
        /*02f0*/ 	.word	0x00000000
        /*02f4*/ 	.short	0x010a
        /*02f6*/ 	.byte	0x3f
	.zero		1


	//   ....[37]....
        /*02f8*/ 	.word	0x00006f40
        /*02fc*/ 	.word	0x00000006
        /*0300*/ 	.word	0x00000000
        /*0304*/ 	.short	0x010a
        /*0306*/ 	.byte	0x3f
	.zero		1


	//----- nvinfo : EIATTR_NUM_MBARRIERS
	.align		4
.L_35:
        /*0308*/ 	.byte	0x03, 0x38
        /*030a*/ 	.short	0x000e


	//----- nvinfo : EIATTR_EXIT_INSTR_OFFSETS
	.align		4
        /*030c*/ 	.byte	0x04, 0x1c
        /*030e*/ 	.short	(.L_37 - .L_36)


	//   ....[0]....
.L_36:
        /*0310*/ 	.word	0x00001420


	//   ....[1]....
        /*0314*/ 	.word	0x00001480


	//   ....[2]....
        /*0318*/ 	.word	0x00005b90


	//   ....[3]....
        /*031c*/ 	.word	0x00005bc0


	//   ....[4]....
        /*0320*/ 	.word	0x00006bf0


	//----- nvinfo : EIATTR_MAX_THREADS
	.align		4
.L_37:
        /*0324*/ 	.byte	0x04, 0x05
        /*0326*/ 	.short	(.L_39 - .L_38)
.L_38:
        /*0328*/ 	.word	0x00000180
        /*032c*/ 	.word	0x00000001
        /*0330*/ 	.word	0x00000001


	//----- nvinfo : EIATTR_CRS_STACK_SIZE
	.align		4
.L_39:
        /*0334*/ 	.byte	0x04, 0x1e
        /*0336*/ 	.short	(.L_41 - .L_40)
.L_40:
        /*0338*/ 	.word	0x00000000


	//----- nvinfo : EIATTR_CBANK_PARAM_SIZE
	.align		4
.L_41:
        /*033c*/ 	.byte	0x03, 0x19
        /*033e*/ 	.short	0x0470


	//----- nvinfo : EIATTR_PARAM_CBANK
	.align		4
        /*0340*/ 	.byte	0x04, 0x0a
        /*0342*/ 	.short	(.L_43 - .L_42)
	.align		4
.L_42:
        /*0344*/ 	.word	index@(.nv.constant0._ZN7cutlass13device_kernelINS_4gemm6kernel13GemmUniversalIN4cute5tupleIJiiiiEEENS1_10collective13CollectiveMmaINS1_34MainloopSm90TmaGmmaWarpSpecializedILi4ENS5_IJNS4_1CILi1EEENSA_ILi2EEESB_EEENS1_32KernelTmaWarpSpecializedPingpongEEENS5_IJNSA_ILi64EEENSA_ILi128EEESG_EEEaNS5_IJlSB_lEEEaSJ_NS4_8TiledMMAINS4_8MMA_AtomIJNS4_4SM904GMMA27MMA_64x128x32_S32S8S8_SS_TNEEEENS4_6LayoutINS5_IJSB_SB_SB_EEENS5_IJNSA_ILi0EEESS_SS_EEEEENS5_IJNS4_10UnderscoreESV_SV_EEEEENS4_23SM90_TMA_LOAD_MULTICASTENS4_14ComposedLayoutINS4_7SwizzleILi2ELi4ELi3EEENS4_18smem_ptr_flag_bitsILi8EEENSQ_INS5_IJNSA_ILi8EEESG_EEENS5_IJSG_SB_EEEEEEEvNS4_8identityENS4_13SM90_TMA_LOADES18_vS19_EENS_8epilogue10collective6detail29Sm90TmaWarpSpecializedAdapterINS1D_15DefaultEpilogueIaSJ_SJ_NS1C_6thread17LinearCombinationIaLi1EiiLNS1H_9ScaleType4KindE0ELNS_15FloatRoundStyleE2EaEENS1_15EpilogueDefaultEEEEEvvEEEEvNT_6ParamsE)
        /*0348*/ 	.short	0x0210
        /*034a*/ 	.short	0x0470


	//----- nvinfo : EIATTR_SW_WAR
	.align		4
.L_43:
        /*034c*/ 	.byte	0x04, 0x36
        /*034e*/ 	.short	(.L_45 - .L_44)
.L_44:
        /*0350*/ 	.word	0x00000008
.L_45:


//--------------------- .nv.callgraph             --------------------------
	.section	.nv.callgraph,"",@"SHT_CUDA_CALLGRAPH"
	.align	4
	.sectionentsize	8
	.align		4
        /*0000*/ 	.word	0x00000000
	.align		4
        /*0004*/ 	.word	0xffffffff
	.align		4
        /*0008*/ 	.word	index@(_ZN7cutlass13device_kernelINS_4gemm6kernel13GemmUniversalIN4cute5tupleIJiiiiEEENS1_10collective13CollectiveMmaINS1_34MainloopSm90TmaGmmaWarpSpecializedILi4ENS5_IJNS4_1CILi1EEENSA_ILi2EEESB_EEENS1_32KernelTmaWarpSpecializedPingpongEEENS5_IJNSA_ILi64EEENSA_ILi128EEESG_EEEaNS5_IJlSB_lEEEaSJ_NS4_8TiledMMAINS4_8MMA_AtomIJNS4_4SM904GMMA27MMA_64x128x32_S32S8S8_SS_TNEEEENS4_6LayoutINS5_IJSB_SB_SB_EEENS5_IJNSA_ILi0EEESS_SS_EEEEENS5_IJNS4_10UnderscoreESV_SV_EEEEENS4_23SM90_TMA_LOAD_MULTICASTENS4_14ComposedLayoutINS4_7SwizzleILi2ELi4ELi3EEENS4_18smem_ptr_flag_bitsILi8EEENSQ_INS5_IJNSA_ILi8EEESG_EEENS5_IJSG_SB_EEEEEEEvNS4_8identityENS4_13SM90_TMA_LOADES18_vS19_EENS_8epilogue10collective6detail29Sm90TmaWarpSpecializedAdapterINS1D_15DefaultEpilogueIaSJ_SJ_NS1C_6thread17LinearCombinationIaLi1EiiLNS1H_9ScaleType4KindE0ELNS_15FloatRoundStyleE2EaEENS1_15EpilogueDefaultEEEEEvvEEEEvNT_6ParamsE)
	.align		4
        /*000c*/ 	.word	index@(__assertfail)
	.align		4
        /*0010*/ 	.word	0x00000000
	.align		4
        /*0014*/ 	.word	0xfffffffe
	.align		4
        /*0018*/ 	.word	0x00000000
	.align		4
        /*001c*/ 	.word	0xfffffffd
	.align		4
        /*0020*/ 	.word	0x00000000
	.align		4
        /*0024*/ 	.word	0xfffffffc


//--------------------- .nv.constant4             --------------------------
	.section	.nv.constant4,"a",@progbits
	.align	8
	.align		8
.nv.constant4:
        /*0000*/ 	.dword	__assertfail
	.align		8
        /*0008*/ 	.dword	__unnamed_1
	.align		8
        /*0010*/ 	.dword	_ZN39_INTERNAL_c438e2ca_4_k_cu_1a9543b1_47144cuda3std3__45__cpo5beginE
	.align		8
        /*0018*/ 	.dword	_ZN39_INTERNAL_c438e2ca_4_k_cu_1a9543b1_47144cuda3std3__45__cpo3endE
	.align		8
        /*0020*/ 	.dword	_ZN39_INTERNAL_c438e2ca_4_k_cu_1a9543b1_47144cuda3std3__45__cpo6cbeginE
	.align		8
        /*0028*/ 	.dword	_ZN39_INTERNAL_c438e2ca_4_k_cu_1a9543b1_47144cuda3std3__45__cpo4cendE
	.align		8
        /*0030*/ 	.dword	_ZN39_INTERNAL_c438e2ca_4_k_cu_1a9543b1_47144cuda3std3__441_GLOBAL__N__c438e2ca_4_k_cu_1a9543b1_47146ignoreE
	.align		8
        /*0038*/ 	.dword	_ZN39_INTERNAL_c438e2ca_4_k_cu_1a9543b1_47144cuda3std3__419piecewise_constructE
	.align		8
        /*0040*/ 	.dword	_ZN39_INTERNAL_c438e2ca_4_k_cu_1a9543b1_47144cuda3std3__48in_placeE
	.align		8
        /*0048*/ 	.dword	_ZN39_INTERNAL_c438e2ca_4_k_cu_1a9543b1_47144cuda3std6ranges3__45__cpo4swapE
	.align		8
        /*0050*/ 	.dword	_ZN39_INTERNAL_c438e2ca_4_k_cu_1a9543b1_47144cuda3std6ranges3__45__cpo9iter_moveE
	.align		8
        /*0058*/ 	.dword	_ZN39_INTERNAL_c438e2ca_4_k_cu_1a9543b1_47144cute7productE
	.align		8
        /*0060*/ 	.dword	_ZN39_INTERNAL_c438e2ca_4_k_cu_1a9543b1_47144cute1_E
	.align		8
        /*0068*/ 	.dword	$str$22
	.align		8
        /*0070*/ 	.dword	$str$23


//--------------------- .text._ZN7cutlass13device_kernelINS_4gemm6kernel13GemmUniversalIN4cute5tupleIJiiiiEEENS1_10collective13CollectiveMmaINS1_34MainloopSm90TmaGmmaWarpSpecializedILi4ENS5_IJNS4_1CILi1EEENSA_ILi2EEESB_EEENS1_32KernelTmaWarpSpecializedPingpongEEENS5_IJNSA_ILi64EEENSA_ILi128EEESG_EEEaNS5_IJlSB_lEEEaSJ_NS4_8TiledMMAINS4_8MMA_AtomIJNS4_4SM904GMMA27MMA_64x128x32_S32S8S8_SS_TNEEEENS4_6LayoutINS5_IJSB_SB_SB_EEENS5_IJNSA_ILi0EEESS_SS_EEEEENS5_IJNS4_10UnderscoreESV_SV_EEEEENS4_23SM90_TMA_LOAD_MULTICASTENS4_14ComposedLayoutINS4_7SwizzleILi2ELi4ELi3EEENS4_18smem_ptr_flag_bitsILi8EEENSQ_INS5_IJNSA_ILi8EEESG_EEENS5_IJSG_SB_EEEEEEEvNS4_8identityENS4_13SM90_TMA_LOADES18_vS19_EENS_8epilogue10collective6detail29Sm90TmaWarpSpecializedAdapterINS1D_15DefaultEpilogueIaSJ_SJ_NS1C_6thread17LinearCombinationIaLi1EiiLNS1H_9ScaleType4KindE0ELNS_15FloatRoundStyleE2EaEENS1_15EpilogueDefaultEEEEEvvEEEEvNT_6ParamsE --------------------------
	.section	.text._ZN7cutlass13device_kernelINS_4gemm6kernel13GemmUniversalIN4cute5tupleIJiiiiEEENS1_10collective13CollectiveMmaINS1_34MainloopSm90TmaGmmaWarpSpecializedILi4ENS5_IJNS4_1CILi1EEENSA_ILi2EEESB_EEENS1_32KernelTmaWarpSpecializedPingpongEEENS5_IJNSA_ILi64EEENSA_ILi128EEESG_EEEaNS5_IJlSB_lEEEaSJ_NS4_8TiledMMAINS4_8MMA_AtomIJNS4_4SM904GMMA27MMA_64x128x32_S32S8S8_SS_TNEEEENS4_6LayoutINS5_IJSB_SB_SB_EEENS5_IJNSA_ILi0EEESS_SS_EEEEENS5_IJNS4_10UnderscoreESV_SV_EEEEENS4_23SM90_TMA_LOAD_MULTICASTENS4_14ComposedLayoutINS4_7SwizzleILi2ELi4ELi3EEENS4_18smem_ptr_flag_bitsILi8EEENSQ_INS5_IJNSA_ILi8EEESG_EEENS5_IJSG_SB_EEEEEEEvNS4_8identityENS4_13SM90_TMA_LOADES18_vS19_EENS_8epilogue10collective6detail29Sm90TmaWarpSpecializedAdapterINS1D_15DefaultEpilogueIaSJ_SJ_NS1C_6thread17LinearCombinationIaLi1EiiLNS1H_9ScaleType4KindE0ELNS_15FloatRoundStyleE2EaEENS1_15EpilogueDefaultEEEEEvvEEEEvNT_6ParamsE,"ax",@progbits
	.align	128
.text._ZN7cutlass13device_kernelINS_4gemm6kernel13GemmUniversalIN4cute5tupleIJiiiiEEENS1_10collective13CollectiveMmaINS1_34MainloopSm90TmaGmmaWarpSpecializedILi4ENS5_IJNS4_1CILi1EEENSA_ILi2EEESB_EEENS1_32KernelTmaWarpSpecializedPingpongEEENS5_IJNSA_ILi64EEENSA_ILi128EEESG_EEEaNS5_IJlSB_lEEEaSJ_NS4_8TiledMMAINS4_8MMA_AtomIJNS4_4SM904GMMA27MMA_64x128x32_S32S8S8_SS_TNEEEENS4_6LayoutINS5_IJSB_SB_SB_EEENS5_IJNSA_ILi0EEESS_SS_EEEEENS5_IJNS4_10UnderscoreESV_SV_EEEEENS4_23SM90_TMA_LOAD_MULTICASTENS4_14ComposedLayoutINS4_7SwizzleILi2ELi4ELi3EEENS4_18smem_ptr_flag_bitsILi8EEENSQ_INS5_IJNSA_ILi8EEESG_EEENS5_IJSG_SB_EEEEEEEvNS4_8identityENS4_13SM90_TMA_LOADES18_vS19_EENS_8epilogue10collective6detail29Sm90TmaWarpSpecializedAdapterINS1D_15DefaultEpilogueIaSJ_SJ_NS1C_6thread17LinearCombinationIaLi1EiiLNS1H_9ScaleType4KindE0ELNS_15FloatRoundStyleE2EaEENS1_15EpilogueDefaultEEEEEvvEEEEvNT_6ParamsE:
        .type           _ZN7cutlass13device_kernelINS_4gemm6kernel13GemmUniversalIN4cute5tupleIJiiiiEEENS1_10collective13CollectiveMmaINS1_34MainloopSm90TmaGmmaWarpSpecializedILi4ENS5_IJNS4_1CILi1EEENSA_ILi2EEESB_EEENS1_32KernelTmaWarpSpecializedPingpongEEENS5_IJNSA_ILi64EEENSA_ILi128EEESG_EEEaNS5_IJlSB_lEEEaSJ_NS4_8TiledMMAINS4_8MMA_AtomIJNS4_4SM904GMMA27MMA_64x128x32_S32S8S8_SS_TNEEEENS4_6LayoutINS5_IJSB_SB_SB_EEENS5_IJNSA_ILi0EEESS_SS_EEEEENS5_IJNS4_10UnderscoreESV_SV_EEEEENS4_23SM90_TMA_LOAD_MULTICASTENS4_14ComposedLayoutINS4_7SwizzleILi2ELi4ELi3EEENS4_18smem_ptr_flag_bitsILi8EEENSQ_INS5_IJNSA_ILi8EEESG_EEENS5_IJSG_SB_EEEEEEEvNS4_8identityENS4_13SM90_TMA_LOADES18_vS19_EENS_8epilogue10collective6detail29Sm90TmaWarpSpecializedAdapterINS1D_15DefaultEpilogueIaSJ_SJ_NS1C_6thread17LinearCombinationIaLi1EiiLNS1H_9ScaleType4KindE0ELNS_15FloatRoundStyleE2EaEENS1_15EpilogueDefaultEEEEEvvEEEEvNT_6ParamsE,@function
        .size           _ZN7cutlass13device_kernelINS_4gemm6kernel13GemmUniversalIN4cute5tupleIJiiiiEEENS1_10collective13CollectiveMmaINS1_34MainloopSm90TmaGmmaWarpSpecializedILi4ENS5_IJNS4_1CILi1EEENSA_ILi2EEESB_EEENS1_32KernelTmaWarpSpecializedPingpongEEENS5_IJNSA_ILi64EEENSA_ILi128EEESG_EEEaNS5_IJlSB_lEEEaSJ_NS4_8TiledMMAINS4_8MMA_AtomIJNS4_4SM904GMMA27MMA_64x128x32_S32S8S8_SS_TNEEEENS4_6LayoutINS5_IJSB_SB_SB_EEENS5_IJNSA_ILi0EEESS_SS_EEEEENS5_IJNS4_10UnderscoreESV_SV_EEEEENS4_23SM90_TMA_LOAD_MULTICASTENS4_14ComposedLayoutINS4_7SwizzleILi2ELi4ELi3EEENS4_18smem_ptr_flag_bitsILi8EEENSQ_INS5_IJNSA_ILi8EEESG_EEENS5_IJSG_SB_EEEEEEEvNS4_8identityENS4_13SM90_TMA_LOADES18_vS19_EENS_8epilogue10collective6detail29Sm90TmaWarpSpecializedAdapterINS1D_15DefaultEpilogueIaSJ_SJ_NS1C_6thread17LinearCombinationIaLi1EiiLNS1H_9ScaleType4KindE0ELNS_15FloatRoundStyleE2EaEENS1_15EpilogueDefaultEEEEEvvEEEEvNT_6ParamsE,(.L_x_204 - _ZN7cutlass13device_kernelINS_4gemm6kernel13GemmUniversalIN4cute5tupleIJiiiiEEENS1_10collective13CollectiveMmaINS1_34MainloopSm90TmaGmmaWarpSpecializedILi4ENS5_IJNS4_1CILi1EEENSA_ILi2EEESB_EEENS1_32KernelTmaWarpSpecializedPingpongEEENS5_IJNSA_ILi64EEENSA_ILi128EEESG_EEEaNS5_IJlSB_lEEEaSJ_NS4_8TiledMMAINS4_8MMA_AtomIJNS4_4SM904GMMA27MMA_64x128x32_S32S8S8_SS_TNEEEENS4_6LayoutINS5_IJSB_SB_SB_EEENS5_IJNSA_ILi0EEESS_SS_EEEEENS5_IJNS4_10UnderscoreESV_SV_EEEEENS4_23SM90_TMA_LOAD_MULTICASTENS4_14ComposedLayoutINS4_7SwizzleILi2ELi4ELi3EEENS4_18smem_ptr_flag_bitsILi8EEENSQ_INS5_IJNSA_ILi8EEESG_EEENS5_IJSG_SB_EEEEEEEvNS4_8identityENS4_13SM90_TMA_LOADES18_vS19_EENS_8epilogue10collective6detail29Sm90TmaWarpSpecializedAdapterINS1D_15DefaultEpilogueIaSJ_SJ_NS1C_6thread17LinearCombinationIaLi1EiiLNS1H_9ScaleType4KindE0ELNS_15FloatRoundStyleE2EaEENS1_15EpilogueDefaultEEEEEvvEEEEvNT_6ParamsE)
        .other          _ZN7cutlass13device_kernelINS_4gemm6kernel13GemmUniversalIN4cute5tupleIJiiiiEEENS1_10collective13CollectiveMmaINS1_34MainloopSm90TmaGmmaWarpSpecializedILi4ENS5_IJNS4_1CILi1EEENSA_ILi2EEESB_EEENS1_32KernelTmaWarpSpecializedPingpongEEENS5_IJNSA_ILi64EEENSA_ILi128EEESG_EEEaNS5_IJlSB_lEEEaSJ_NS4_8TiledMMAINS4_8MMA_AtomIJNS4_4SM904GMMA27MMA_64x128x32_S32S8S8_SS_TNEEEENS4_6LayoutINS5_IJSB_SB_SB_EEENS5_IJNSA_ILi0EEESS_SS_EEEEENS5_IJNS4_10UnderscoreESV_SV_EEEEENS4_23SM90_TMA_LOAD_MULTICASTENS4_14ComposedLayoutINS4_7SwizzleILi2ELi4ELi3EEENS4_18smem_ptr_flag_bitsILi8EEENSQ_INS5_IJNSA_ILi8EEESG_EEENS5_IJSG_SB_EEEEEEEvNS4_8identityENS4_13SM90_TMA_LOADES18_vS19_EENS_8epilogue10collective6detail29Sm90TmaWarpSpecializedAdapterINS1D_15DefaultEpilogueIaSJ_SJ_NS1C_6thread17LinearCombinationIaLi1EiiLNS1H_9ScaleType4KindE0ELNS_15FloatRoundStyleE2EaEENS1_15EpilogueDefaultEEEEEvvEEEEvNT_6ParamsE,@"STO_CUDA_ENTRY STV_DEFAULT"
_ZN7cutlass13device_kernelINS_4gemm6kernel13GemmUniversalIN4cute5tupleIJiiiiEEENS1_10collective13CollectiveMmaINS1_34MainloopSm90TmaGmmaWarpSpecializedILi4ENS5_IJNS4_1CILi1EEENSA_ILi2EEESB_EEENS1_32KernelTmaWarpSpecializedPingpongEEENS5_IJNSA_ILi64EEENSA_ILi128EEESG_EEEaNS5_IJlSB_lEEEaSJ_NS4_8TiledMMAINS4_8MMA_AtomIJNS4_4SM904GMMA27MMA_64x128x32_S32S8S8_SS_TNEEEENS4_6LayoutINS5_IJSB_SB_SB_EEENS5_IJNSA_ILi0EEESS_SS_EEEEENS5_IJNS4_10UnderscoreESV_SV_EEEEENS4_23SM90_TMA_LOAD_MULTICASTENS4_14ComposedLayoutINS4_7SwizzleILi2ELi4ELi3EEENS4_18smem_ptr_flag_bitsILi8EEENSQ_INS5_IJNSA_ILi8EEESG_EEENS5_IJSG_SB_EEEEEEEvNS4_8identityENS4_13SM90_TMA_LOADES18_vS19_EENS_8epilogue10collective6detail29Sm90TmaWarpSpecializedAdapterINS1D_15DefaultEpilogueIaSJ_SJ_NS1C_6thread17LinearCombinationIaLi1EiiLNS1H_9ScaleType4KindE0ELNS_15FloatRoundStyleE2EaEENS1_15EpilogueDefaultEEEEEvvEEEEvNT_6ParamsE:
[----:B------:R-:W0:Y:S01]  /*0000*/  LDC R1, c[0x0][0x28] ;  /* 0x00000a00ff017b82 */ /* 0x000e220000000800 */
[----:B------:R-:W1:Y:S01]  /*0010*/  S2R R3, SR_TID.X ;  /* 0x0000000000037919 */ /* 0x000e620000002100 */
[----:B------:R-:W-:Y:S01]  /*0020*/  ELECT P0, URZ, PT ;  /* 0x00000000003f782f */ /* 0x000fe20003800000 */
[----:B------:R-:W-:Y:S01]  /*0030*/  BSSY B0, `(.L_x_0) ;  /* 0x0000014000007945 */ /* 0x000fe20003800000 */
[--C-:B-1----:R-:W-:Y:S02]  /*0040*/  SHF.R.U32.HI R0, RZ, 0x5, R3.reuse ;  /* 0x00000005ff007819 */ /* 0x102fe40000011603 */
[----:B------:R-:W-:-:S03]  /*0050*/  SHF.R.U32.HI R5, RZ, 0x7, R3 ;  /* 0x00000007ff057819 */ /* 0x000fc60000011603 */
[----:B------:R-:W1:Y:S02]  /*0060*/  SHFL.IDX PT, R2, R0, RZ, 0x1f ;  /* 0x00001fff00027589 */ /* 0x000e6400000e0000 */
[----:B-1----:R-:W-:Y:S02]  /*0070*/  R2UR UR6, R2 ;  /* 0x00000000020672ca */ /* 0x002fe400000e0000 */
[----:B------:R1:W2:Y:S11]  /*0080*/  SHFL.IDX PT, R2, R5, RZ, 0x1f ;  /* 0x00001fff05027589 */ /* 0x0002b600000e0000 */
[----:B------:R-:W-:-:S02]  /*0090*/  USHF.R.S32.HI UR4, URZ, 0x1f, UR6 ;  /* 0x0000001f3f047899 */ /* 0x000fc40008011406 */
[----:B------:R-:W-:Y:S02]  /*00a0*/  ISETP.NE.OR P0, PT, RZ, UR6, !P0 ;  /* 0x00000006ff007c0c */ /* 0x000fe4000c705670 */
[----:B------:R-:W-:-:S04]  /*00b0*/  ULEA.HI UR4, UR4, UR6, URZ, 0x2 ;  /* 0x0000000604047291 */ /* 0x000fc8000f8f103f */
[----:B------:R-:W-:-:S04]  /*00c0*/  ULOP3.LUT UR4, UR4, 0xfffffffc, URZ, 0xc0, !UPT ;  /* 0xfffffffc04047892 */ /* 0x000fc8000f8ec03f */
[----:B------:R-:W-:-:S03]  /*00d0*/  UIADD3 UR6, UR6, -UR4, URZ ;  /* 0x8000000406067290 */ /* 0x000fc6000fffe03f */
[----:B012---:R-:W-:Y:S09]  /*00e0*/  @P0 BRA `(.L_x_1) ;  /* 0x0000000000200947 */ /* 0x007ff20003800000 */
[----:B------:R-:W-:Y:S02]  /*00f0*/  ULDC.64 UR4, c[0x0][0x198] ;  /* 0x0000660000047ab9 */ /* 0x000fe40000000a00 */
[----:B------:R-:W-:Y:S02]  /*0100*/  UIADD3 UR8, UP0, UR4, 0xf0, URZ ;  /* 0x000000f004087890 */ /* 0x000fe4000ff1e03f */
[----:B------:R-:W-:Y:S02]  /*0110*/  UIADD3 UR4, UP1, UR4, 0x1f0, URZ ;  /* 0x000001f004047890 */ /* 0x000fe4000ff3e03f */
[----:B------:R-:W-:Y:S02]  /*0120*/  UIADD3.X UR9, URZ, UR5, URZ, UP0, !UPT ;  /* 0x000000053f097290 */ /* 0x000fe400087fe43f */
[----:B------:R-:W-:-:S07]  /*0130*/  UIADD3.X UR5, URZ, UR5, URZ, UP1, !UPT ;  /* 0x000000053f057290 */ /* 0x000fce0008ffe43f */
[----:B------:R0:W-:Y:S02]  /*0140*/  UTMACCTL.PF [UR8] ;  /* 0x00000000080079b9 */ /* 0x0001e40008040000 */
[----:B------:R0:W-:Y:S02]  /*0150*/  UTMACCTL.PF [UR4] ;  /* 0x00000000040079b9 */ /* 0x0001e40008040000 */
[----:B0-----:R-:W-:Y:S01]  /*0160*/  NOP ;  /* 0x0000000000007918 */ /* 0x001fe20000000000 */
.L_x_1:
[----:B------:R-:W-:Y:S05]  /*0170*/  BSYNC B0 ;  /* 0x0000000000007941 */ /* 0x000fea0003800000 */
.L_x_0:
[----:B------:R-:W0:Y:S01]  /*0180*/  SHFL.IDX PT, R6, R0, RZ, 0x1f ;  /* 0x00001fff00067589 */ /* 0x000e2200000e0000 */
[----:B------:R-:W-:Y:S01]  /*0190*/  R2UR UR19, R2 ;  /* 0x00000000021372ca */ /* 0x000fe200000e0000 */
[----:B------:R-:W-:Y:S01]  /*01a0*/  UISETP.NE.AND UP0, UPT, UR6, 0x3, UPT ;  /* 0x000000030600788c */ /* 0x000fe2000bf05270 */
[----:B------:R-:W-:-:S03]  /*01b0*/  SHF.R.S32.HI R2, RZ, 0x1f, R3 ;  /* 0x0000001fff027819 */ /* 0x000fc60000011403 */
[----:B------:R-:W-:Y:S01]  /*01c0*/  UISETP.EQ.OR UP0, UPT, UR6, URZ, !UP0 ;  /* 0x0000003f0600728c */ /* 0x000fe2000c702670 */
[----:B------:R-:W-:-:S07]  /*01d0*/  LEA.HI R2, R2, R3, RZ, 0x7 ;  /* 0x0000000302027211 */ /* 0x000fce00078f38ff */
[----:B------:R-:W-:Y:S02]  /*01e0*/  UIADD3 UR14, UR19, -0x1, URZ ;  /* 0xffffffff130e7890 */ /* 0x000fe4000fffe03f */
[----:B------:R-:W-:Y:S02]  /*01f0*/  UISETP.EQ.AND UP0, UPT, UR19, URZ, UP0 ;  /* 0x0000003f1300728c */ /* 0x000fe40008702270 */
[----:B------:R-:W-:Y:S02]  /*0200*/  UISETP.GE.U32.AND UP1, UPT, UR14, 0x2, UPT ;  /* 0x000000020e00788c */ /* 0x000fe4000bf26070 */
[----:B------:R-:W-:Y:S01]  /*0210*/  USEL UR36, URZ, 0x1, !UP0 ;  /* 0x000000013f247887 */ /* 0x000fe2000c000000 */
[----:B0-----:R-:W-:-:S03]  /*0220*/  ISETP.NE.AND P0, PT, R6, RZ, PT ;  /* 0x000000ff0600720c */ /* 0x001fc60003f05270 */
[----:B------:R-:W-:-:S10]  /*0230*/  USEL UR36, UR36, 0x2, UP1 ;  /* 0x0000000224247887 */ /* 0x000fd40008800000 */
[----:B------:R-:W-:Y:S05]  /*0240*/  @P0 BRA `(.L_x_2) ;  /* 0x0000000000580947 */ /* 0x000fea0003800000 */
[----:B------:R-:W0:Y:S01]  /*0250*/  S2UR UR7, SR_CgaCtaId ;  /* 0x00000000000779c3 */ /* 0x000e220000008800 */
[----:B------:R-:W-:Y:S01]  /*0260*/  UMOV UR4, 0x400 ;  /* 0x0000040000047882 */ /* 0x000fe20000000000 */
[----:B------:R-:W-:Y:S01]  /*0270*/  UMOV UR5, 0x1 ;  /* 0x0000000100057882 */ /* 0x000fe20000000000 */
[----:B------:R-:W-:Y:S01]  /*0280*/  UMOV UR8, 0x2 ;  /* 0x0000000200087882 */ /* 0x000fe20000000000 */
[----:B------:R-:W-:Y:S01]  /*0290*/  ELECT P0, URZ, PT ;  /* 0x00000000003f782f */ /* 0x000fe20003800000 */
[----:B------:R-:W-:-:S04]  /*02a0*/  UIADD3 UR8, -UR8, 0x100000, URZ ;  /* 0x0010000008087890 */ /* 0x000fc8000fffe13f */
[----:B------:R-:W-:Y:S02]  /*02b0*/  USHF.L.U32 UR9, UR8, 0xb, URZ ;  /* 0x0000000b08097899 */ /* 0x000fe4000800063f */
[----:B------:R-:W-:Y:S02]  /*02c0*/  USHF.L.U32 UR8, UR8, 0x1, URZ ;  /* 0x0000000108087899 */ /* 0x000fe4000800063f */
[----:B0-----:R-:W-:Y:S02]  /*02d0*/  ULEA UR7, UR7, UR4, 0x18 ;  /* 0x0000000407077291 */ /* 0x001fe4000f8ec03f */
[----:B------:R-:W-:-:S04]  /*02e0*/  UIADD3 UR4, -UR5, 0x100000, URZ ;  /* 0x0010000005047890 */ /* 0x000fc8000fffe13f */
[----:B------:R-:W-:Y:S02]  /*02f0*/  USHF.L.U32 UR5, UR4, 0xb, URZ ;  /* 0x0000000b04057899 */ /* 0x000fe4000800063f */
[----:B------:R-:W-:Y:S01]  /*0300*/  USHF.L.U32 UR4, UR4, 0x1, URZ ;  /* 0x0000000104047899 */ /* 0x000fe2000800063f */
[----:B------:R-:W0:Y:S11]  /*0310*/  FENCE.VIEW.ASYNC.S ;  /* 0x00000000000073c6 */ /* 0x000e360000000000 */
[----:B0-----:R0:W1:Y:S01]  /*0320*/  SYNCS.EXCH.64 URZ, [UR7], UR4 ;  /* 0x00000004073f75b2 */ /* 0x0010620008000100 */
[----:B------:R0:W2:Y:S01]  /*0330*/  SYNCS.EXCH.64 URZ, [UR7+0x20], UR8 ;  /* 0x00002008073f75b2 */ /* 0x0000a20008000100 */
[----:B------:R0:W3:Y:S01]  /*0340*/  SYNCS.EXCH.64 URZ, [UR7+0x8], UR4 ;  /* 0x00000804073f75b2 */ /* 0x0000e20008000100 */
[----:B------:R0:W4:Y:S01]  /*0350*/  SYNCS.EXCH.64 URZ, [UR7+0x28], UR8 ;  /* 0x00002808073f75b2 */ /* 0x0001220008000100 */
[----:B------:R0:W0:Y:S01]  /*0360*/  SYNCS.EXCH.64 URZ, [UR7+0x10], UR4 ;  /* 0x00001004073f75b2 */ /* 0x0000220008000100 */
[----:B------:R0:W0:Y:S01]  /*0370*/  SYNCS.EXCH.64 URZ, [UR7+0x30], UR8 ;  /* 0x00003008073f75b2 */ /* 0x0000220008000100 */
[----:B------:R0:W0:Y:S01]  /*0380*/  SYNCS.EXCH.64 URZ, [UR7+0x18], UR4 ;  /* 0x00001804073f75b2 */ /* 0x0000220008000100 */
[----:B------:R0:W0:Y:S01]  /*0390*/  SYNCS.EXCH.64 URZ, [UR7+0x38], UR8 ;  /* 0x00003808073f75b2 */ /* 0x0000220008000100 */
[----:B------:R-:W-:Y:S01]  /*03a0*/  NOP ;  /* 0x0000000000007918 */ /* 0x000fe20000000000 */
.L_x_2:
[----:B------:R-:W5:Y:S01]  /*03b0*/  SHFL.IDX PT, R10, R0, RZ, 0x1f ;  /* 0x00001fff000a7589 */ /* 0x000f6200000e0000 */
[----:B------:R-:W1:Y:S01]  /*03c0*/  S2UR UR15, SR_CTAID.X ;  /* 0x00000000000f79c3 */ /* 0x000e620000002500 */
[----:B------:R-:W-:Y:S02]  /*03d0*/  ELECT P0, URZ, PT ;  /* 0x00000000003f782f */ /* 0x000fe40003800000 */
[----:B------:R-:W-:Y:S01]  /*03e0*/  SHF.R.S32.HI R11, RZ, 0x1f, R6 ;  /* 0x0000001fff0b7819 */ /* 0x000fe20000011406 */
[----:B------:R1:W2:Y:S01]  /*03f0*/  SHFL.IDX PT, R8, R0, RZ, 0x1f ;  /* 0x00001fff00087589 */ /* 0x0002a200000e0000 */
[----:B------:R-:W-:Y:S02]  /*0400*/  ELECT P1, URZ, PT ;  /* 0x00000000003f782f */ /* 0x000fe40003820000 */
[----:B------:R-:W-:Y:S01]  /*0410*/  LOP3.LUT R2, R2, 0xffffff80, RZ, 0xc0, !PT ;  /* 0xffffff8002027812 */ /* 0x000fe200078ec0ff */
[----:B0-----:R-:W-:Y:S01]  /*0420*/  ULDC UR4, c[0x0][0x150] ;  /* 0x0000540000047ab9 */ /* 0x001fe20000000800 */
[----:B------:R-:W-:Y:S01]  /*0430*/  LEA.HI R11, R11, R6, RZ, 0x2 ;  /* 0x000000060b0b7211 */ /* 0x000fe200078f10ff */
[----:B------:R-:W0:Y:S01]  /*0440*/  S2UR UR8, SR_CTAID.Y ;  /* 0x00000000000879c3 */ /* 0x000e220000002600 */
[----:B------:R-:W-:Y:S01]  /*0450*/  NOP ;  /* 0x0000000000007918 */ /* 0x000fe20000000000 */
[----:B------:R-:W-:Y:S01]  /*0460*/  IMAD.IADD R4, R3, 0x1, -R2 ;  /* 0x0000000103047824 */ /* 0x000fe200078e0a02 */
[----:B------:R-:W-:Y:S01]  /*0470*/  LOP3.LUT R11, R11, 0x3ffffffc, RZ, 0xc0, !PT ;  /* 0x3ffffffc0b0b7812 */ /* 0x000fe200078ec0ff */
[----:B------:R-:W-:Y:S01]  /*0480*/  NOP ;  /* 0x0000000000007918 */ /* 0x000fe20000000000 */
[----:B------:R-:W-:Y:S01]  /*0490*/  ULDC UR17, c[0x0][0x148] ;  /* 0x0000520000117ab9 */ /* 0x000fe20000000800 */
[----:B------:R-:W-:Y:S01]  /*04a0*/  UMOV UR20, 0x80 ;  /* 0x0000008000147882 */ /* 0x000fe20000000000 */
[----:B------:R-:W-:Y:S01]  /*04b0*/  SHF.R.S32.HI R9, RZ, 0x1f, R4 ;  /* 0x0000001fff097819 */ /* 0x000fe20000011404 */
[----:B------:R-:W-:Y:S01]  /*04c0*/  IMAD.IADD R11, R6, 0x1, -R11 ;  /* 0x00000001060b7824 */ /* 0x000fe200078e0a0b */
[----:B------:R-:W-:Y:S01]  /*04d0*/  ULDC UR12, c[0x0][0x144] ;  /* 0x00005100000c7ab9 */ /* 0x000fe20000000800 */
[----:B------:R-:W3:Y:S01]  /*04e0*/  SHFL.IDX PT, R5, R5, RZ, 0x1f ;  /* 0x00001fff05057589 */ /* 0x000ee200000e0000 */
[----:B------:R-:W-:-:S02]  /*04f0*/  LEA.HI R2, R9, R4, RZ, 0x3 ;  /* 0x0000000409027211 */ /* 0x000fc400078f18ff */
[----:B------:R-:W-:Y:S02]  /*0500*/  ISETP.NE.AND P3, PT, RZ, UR19, PT ;  /* 0x00000013ff007c0c */ /* 0x000fe4000bf65270 */
[----:B-----5:R-:W-:Y:S02]  /*0510*/  ISETP.NE.OR P0, PT, R10, RZ, !P0 ;  /* 0x000000ff0a00720c */ /* 0x020fe40004705670 */
[----:B-1----:R-:W-:Y:S02]  /*0520*/  I2FP.F32.U32 R0, UR15 ;  /* 0x0000000f00007c45 */ /* 0x002fe40008201000 */
[----:B--2---:R-:W-:Y:S02]  /*0530*/  ISETP.NE.OR P1, PT, R8, RZ, !P1 ;  /* 0x000000ff0800720c */ /* 0x004fe40004f25670 */
[----:B------:R-:W-:Y:S01]  /*0540*/  SHF.R.S32.HI R7, RZ, 0x3, R2 ;  /* 0x00000003ff077819 */ /* 0x000fe20000011402 */
[----:B------:R-:W-:Y:S01]  /*0550*/  FMUL R0, R0, UR4 ;  /* 0x0000000400007c20 */ /* 0x000fe20008400000 */
[----:B------:R-:W-:Y:S01]  /*0560*/  ULDC UR4, c[0x0][0x154] ;  /* 0x0000550000047ab9 */ /* 0x000fe20000000800 */
[----:B0-----:R-:W-:-:S02]  /*0570*/  I2FP.F32.U32 R6, UR8 ;  /* 0x0000000800067c45 */ /* 0x001fc40008201000 */
[----:B------:R-:W-:Y:S02]  /*0580*/  SHF.R.S32.HI R2, RZ, 0x1f, R2 ;  /* 0x0000001fff027819 */ /* 0x000fe40000011402 */
[----:B------:R-:W-:Y:S01]  /*0590*/  VOTEU.ALL UP2, P0 ;  /* 0x00000000003f7886 */ /* 0x000fe20000040000 */
[----:B------:R-:W-:Y:S01]  /*05a0*/  FMUL R6, R6, UR4 ;  /* 0x0000000406067c20 */ /* 0x000fe20008400000 */
[----:B------:R-:W0:Y:S01]  /*05b0*/  F2I.U32.TRUNC.NTZ R0, R0 ;  /* 0x0000000000007305 */ /* 0x000e22000020f000 */
[----:B------:R-:W-:Y:S01]  /*05c0*/  LEA.HI R2, R2, R7, RZ, 0x2 ;  /* 0x0000000702027211 */ /* 0x000fe200078f10ff */
[----:B------:R-:W-:Y:S01]  /*05d0*/  VOTEU.ALL UP3, P1 ;  /* 0x00000000003f7886 */ /* 0x000fe20000860000 */
[----:B------:R-:W1:Y:S01]  /*05e0*/  @!UP2 S2UR UR11, SR_CgaCtaId ;  /* 0x00000000000ba9c3 */ /* 0x000e620000008800 */
[----:B------:R-:W-:Y:S01]  /*05f0*/  UMOV UR4, 0x20 ;  /* 0x0000002000047882 */ /* 0x000fe20000000000 */
[----:B------:R-:W-:Y:S01]  /*0600*/  LOP3.LUT R2, R2, 0xfffffffc, RZ, 0xc0, !PT ;  /* 0xfffffffc02027812 */ /* 0x000fe200078ec0ff */
[----:B------:R-:W-:Y:S01]  /*0610*/  @!UP2 UMOV UR10, 0x400 ;  /* 0x00000400000aa882 */ /* 0x000fe20000000000 */
[----:B------:R-:W-:-:S04]  /*0620*/  @!UP2 UIADD3 UR4, -UR4, 0x100000, URZ ;  /* 0x001000000404a890 */ /* 0x000fc8000fffe13f */
[----:B------:R-:W-:Y:S02]  /*0630*/  @!UP2 USHF.L.U32 UR5, UR4, 0xb, URZ ;  /* 0x0000000b0405a899 */ /* 0x000fe4000800063f */
[----:B------:R-:W-:Y:S01]  /*0640*/  @!UP2 USHF.L.U32 UR4, UR4, 0x1, URZ ;  /* 0x000000010404a899 */ /* 0x000fe2000800063f */
[----:B------:R-:W2:Y:S01]  /*0650*/  F2I.U32.TRUNC.NTZ R6, R6 ;  /* 0x0000000600067305 */ /* 0x000ea2000020f000 */
[----:B------:R-:W-:Y:S01]  /*0660*/  VOTEU.ALL UP0, P0 ;  /* 0x00000000003f7886 */ /* 0x000fe20000000000 */
[----:B------:R-:W-:Y:S01]  /*0670*/  IMAD.IADD R2, R7, 0x1, -R2 ;  /* 0x0000000107027824 */ /* 0x000fe200078e0a02 */
[----:B------:R-:W5:Y:S01]  /*0680*/  @!UP3 S2UR UR18, SR_CgaCtaId ;  /* 0x000000000012b9c3 */ /* 0x000f620000008800 */
[----:B------:R-:W-:Y:S01]  /*0690*/  VOTEU.ALL UP1, P0 ;  /* 0x00000000003f7886 */ /* 0x000fe20000020000 */
[----:B------:R-:W-:Y:S01]  /*06a0*/  @!UP3 UMOV UR16, 0x400 ;  /* 0x000004000010b882 */ /* 0x000fe20000000000 */
[----:B------:R-:W-:Y:S01]  /*06b0*/  IMAD R2, R11, 0x4, R2 ;  /* 0x000000040b027824 */ /* 0x000fe200078e0202 */
[----:B0-----:R-:W-:Y:S01]  /*06c0*/  R2UR UR7, R0 ;  /* 0x00000000000772ca */ /* 0x001fe200000e0000 */
[----:B------:R-:W-:Y:S01]  /*06d0*/  VOTEU.ALL UP4, P1 ;  /* 0x00000000003f7886 */ /* 0x000fe20000880000 */
[----:B------:R-:W-:Y:S01]  /*06e0*/  VOTEU.ALL UP5, P1 ;  /* 0x00000000003f7886 */ /* 0x000fe200008a0000 */
[----:B------:R-:W-:Y:S01]  /*06f0*/  IMAD.SHL.U32 R7, R2, 0x4, RZ ;  /* 0x0000000402077824 */ /* 0x000fe200078e00ff */
[----:B------:R-:W0:Y:S01]  /*0700*/  LDC R0, c[0x0][0x140] ;  /* 0x00005000ff007b82 */ /* 0x000e220000000800 */
[----:B------:R-:W-:-:S02]  /*0710*/  LOP3.LUT P0, RZ, R4, 0x7, RZ, 0xc0, !PT ;  /* 0x0000000704ff7812 */ /* 0x000fc4000780c0ff */
[----:B--2---:R-:W-:Y:S02]  /*0720*/  R2UR UR9, R6 ;  /* 0x00000000060972ca */ /* 0x004fe400000e0000 */
[----:B------:R-:W-:Y:S01]  /*0730*/  LOP3.LUT R22, R2, 0xc, R7, 0x78, !PT ;  /* 0x0000000c02167812 */ /* 0x000fe200078e7807 */
[----:B-1----:R-:W-:Y:S02]  /*0740*/  @!UP2 ULEA UR13, UR11, UR10, 0x18 ;  /* 0x0000000a0b0da291 */ /* 0x002fe4000f8ec03f */
[----:B------:R-:W-:-:S04]  /*0750*/  @!UP3 UIADD3 UR10, -UR20, 0x100000, URZ ;  /* 0x00100000140ab890 */ /* 0x000fc8000fffe13f */
[----:B------:R-:W-:Y:S02]  /*0760*/  @!UP3 USHF.L.U32 UR11, UR10, 0xb, URZ ;  /* 0x0000000b0a0bb899 */ /* 0x000fe4000800063f */
[----:B------:R-:W-:Y:S01]  /*0770*/  @!UP3 USHF.L.U32 UR10, UR10, 0x1, URZ ;  /* 0x000000010a0ab899 */ /* 0x000fe2000800063f */
[----:B------:R-:W-:Y:S01]  /*0780*/  ISETP.LT.U32.AND P0, PT, R22, 0x2, !P0 ;  /* 0x000000021600780c */ /* 0x000fe20004701070 */
[----:B------:R-:W-:Y:S01]  /*0790*/  UIADD3 UR7, -UR7, URZ, URZ ;  /* 0x0000003f07077290 */ /* 0x000fe2000fffe13f */
[----:B------:R-:W-:Y:S01]  /*07a0*/  VOTEU.ALL UP2, P1 ;  /* 0x00000000003f7886 */ /* 0x000fe20000840000 */
[----:B-----5:R-:W-:Y:S02]  /*07b0*/  @!UP3 ULEA UR16, UR18, UR16, 0x18 ;  /* 0x000000101210b291 */ /* 0x020fe4000f8ec03f */
[----:B------:R-:W-:Y:S01]  /*07c0*/  UIADD3 UR9, -UR9, URZ, URZ ;  /* 0x0000003f09097290 */ /* 0x000fe2000fffe13f */
[----:B------:R-:W1:Y:S02]  /*07d0*/  FENCE.VIEW.ASYNC.S ;  /* 0x00000000000073c6 */ /* 0x000e640000000000 */
[----:B-1----:R-:W1:Y:S01]  /*07e0*/  @!UP0 SYNCS.EXCH.64 URZ, [UR13+0x70], UR4 ;  /* 0x000070040d3f85b2 */ /* 0x002e620008000100 */
[----:B------:R-:W-:Y:S01]  /*07f0*/  UIMAD UR7, UR12, UR7, UR15 ;  /* 0x000000070c0772a4 */ /* 0x000fe2000f8e020f */
[----:B------:R-:W-:Y:S01]  /*0800*/  VOTEU.ALL UP3, P1 ;  /* 0x00000000003f7886 */ /* 0x000fe20000860000 */
[----:B0-----:R-:W-:Y:S01]  /*0810*/  ISETP.EQ.U32.AND P2, PT, R0, 0x1, PT ;  /* 0x000000010000780c */ /* 0x001fe20003f42070 */
[----:B------:R0:W2:Y:S01]  /*0820*/  @!UP1 SYNCS.EXCH.64 URZ, [UR13+0x78], UR4 ;  /* 0x000078040d3f95b2 */ /* 0x0000a20008000100 */
[----:B------:R-:W-:Y:S01]  /*0830*/  NOP ;  /* 0x0000000000007918 */ /* 0x000fe20000000000 */
[----:B0-----:R-:W-:Y:S01]  /*0840*/  UIMAD UR4, UR17, UR9, UR8 ;  /* 0x00000009110472a4 */ /* 0x001fe2000f8e0208 */
[----:B------:R0:W0:Y:S05]  /*0850*/  @!UP2 SYNCS.EXCH.64 URZ, [UR16+0x50], UR10 ;  /* 0x0000500a103fa5b2 */ /* 0x00002a0008000100 */
[----:B------:R-:W-:-:S04]  /*0860*/  ISETP.NE.AND P1, PT, R22, UR4, PT ;  /* 0x0000000416007c0c */ /* 0x000fc8000bf25270 */
[----:B------:R-:W-:-:S04]  /*0870*/  ISETP.EQ.OR P1, PT, RZ, UR7, !P1 ;  /* 0x00000007ff007c0c */ /* 0x000fc8000cf22670 */
[----:B------:R-:W-:-:S04]  /*0880*/  PLOP3.LUT P0, PT, P0, P1, PT, 0x80, 0x0 ;  /* 0x000000000000781c */ /* 0x000fc80000703070 */
[----:B------:R-:W-:Y:S01]  /*0890*/  P2R R98, PR, RZ, 0x1 ;  /* 0x00000001ff627803 */ /* 0x000fe20000000000 */
[----:B------:R0:W0:Y:S01]  /*08a0*/  @!UP3 SYNCS.EXCH.64 URZ, [UR16+0x58], UR10 ;  /* 0x0000580a103fb5b2 */ /* 0x0000220008000100 */
[----:B------:R0:W0:Y:S01]  /*08b0*/  @!UP4 SYNCS.EXCH.64 URZ, [UR16+0x60], UR10 ;  /* 0x0000600a103fc5b2 */ /* 0x0000220008000100 */
[----:B------:R0:W0:Y:S01]  /*08c0*/  @!UP5 SYNCS.EXCH.64 URZ, [UR16+0x68], UR10 ;  /* 0x0000680a103fd5b2 */ /* 0x0000220008000100 */
[----:B------:R-:W-:Y:S01]  /*08d0*/  NOP ;  /* 0x0000000000007918 */ /* 0x000fe20000000000 */
[----:B-123--:R-:W-:Y:S05]  /*08e0*/  @!P2 BRA `(.L_x_3) ;  /* 0x000000000008a947 */ /* 0x00efea0003800000 */
[----:B0---4-:R-:W-:Y:S01]  /*08f0*/  UCGABAR_ARV ;  /* 0x00000000000079c7 */ /* 0x011fe20008000000 */
[----:B------:R-:W-:Y:S05]  /*0900*/  BRA `(.L_x_4) ;  /* 0x0000000000047947 */ /* 0x000fea0003800000 */
.L_x_3:
[----:B0---4-:R-:W-:Y:S01]  /*0910*/  NOP ;  /* 0x0000000000007918 */ /* 0x011fe20000000000 */
.L_x_4:
[----:B------:R-:W-:Y:S01]  /*0920*/  ULDC.64 UR4, c[0x0][0x598] ;  /* 0x0001660000047ab9 */ /* 0x000fe20000000a00 */
[----:B------:R-:W-:Y:S01]  /*0930*/  ULDC.64 UR52, c[0x0][0x208] ;  /* 0x0000820000347ab9 */ /* 0x000fe20000000a00 */
[----:B------:R-:W-:-:S04]  /*0940*/  ISETP.NE.U32.AND P0, PT, RZ, UR4, PT ;  /* 0x00000004ff007c0c */ /* 0x000fc8000bf05070 */
[----:B------:R-:W-:-:S13]  /*0950*/  ISETP.NE.AND.EX P0, PT, RZ, UR5, PT, P0 ;  /* 0x00000005ff007c0c */ /* 0x000fda000bf05300 */
[----:B------:R-:W-:Y:S05]  /*0960*/  @!P0 BRA `(.L_x_5) ;  /* 0x00000000001c8947 */ /* 0x000fea0003800000 */
[----:B------:R-:W0:Y:S02]  /*0970*/  LDC.64 R6, c[0x0][0x598] ;  /* 0x00016600ff067b82 */ /* 0x000e240000000a00 */
[----:B0-----:R-:W2:Y:S02]  /*0980*/  LDG.E.64 R6, desc[UR52][R6.64] ;  /* 0x0000003406067981 */ /* 0x001ea4000c1e1b00 */
[----:B--2---:R-:W-:-:S04]  /*0990*/  ISETP.NE.U32.AND P0, PT, R6, RZ, PT ;  /* 0x000000ff0600720c */ /* 0x004fc80003f05070 */
[----:B------:R-:W-:-:S13]  /*09a0*/  ISETP.NE.AND.EX P0, PT, R7, RZ, PT, P0 ;  /* 0x000000ff0700720c */ /* 0x000fda0003f05300 */
[----:B------:R-:W-:Y:S05]  /*09b0*/  @!P0 BRA `(.L_x_5) ;  /* 0x0000000000088947 */ /* 0x000fea0003800000 */
[----:B------:R0:W5:Y:S01]  /*09c0*/  LD.E R23, desc[UR52][R6.64] ;  /* 0x0000003406177980 */ /* 0x000162000c101900 */
[----:B------:R-:W-:Y:S05]  /*09d0*/  BRA `(.L_x_6) ;  /* 0x0000000000247947 */ /* 0x000fea0003800000 */
.L_x_5:
[----:B------:R-:W-:Y:S02]  /*09e0*/  ULDC.64 UR4, c[0x0][0x588] ;  /* 0x0001620000047ab9 */ /* 0x000fe40000000a00 */
[----:B------:R-:W-:-:S04]  /*09f0*/  ISETP.NE.U32.AND P0, PT, RZ, UR4, PT ;  /* 0x00000004ff007c0c */ /* 0x000fc8000bf05070 */
[----:B------:R-:W-:-:S13]  /*0a00*/  ISETP.NE.AND.EX P0, PT, RZ, UR5, PT, P0 ;  /* 0x00000005ff007c0c */ /* 0x000fda000bf05300 */
[----:B------:R-:W-:Y:S05]  /*0a10*/  @!P0 BRA `(.L_x_7) ;  /* 0x00000000000c8947 */ /* 0x000fea0003800000 */
[----:B------:R-:W0:Y:S02]  /*0a20*/  LDC.64 R6, c[0x0][0x588] ;  /* 0x00016200ff067b82 */ /* 0x000e240000000a00 */
[----:B0-----:R1:W5:Y:S01]  /*0a30*/  LDG.E R23, desc[UR52][R6.64] ;  /* 0x0000003406177981 */ /* 0x001362000c1e1900 */
[----:B------:R-:W-:Y:S05]  /*0a40*/  BRA `(.L_x_6) ;  /* 0x0000000000087947 */ /* 0x000fea0003800000 */
.L_x_7:
[----:B------:R-:W-:Y:S02]  /*0a50*/  ULDC UR4, c[0x0][0x580] ;  /* 0x0001600000047ab9 */ /* 0x000fe40000000800 */
[----:B------:R-:W-:-:S07]  /*0a60*/  IMAD.U32 R23, RZ, RZ, UR4 ;  /* 0x00000004ff177e24 */ /* 0x000fce000f8e00ff */
.L_x_6:
[----:B------:R-:W-:Y:S02]  /*0a70*/  ULDC.64 UR4, c[0x0][0x5a0] ;  /* 0x0001680000047ab9 */ /* 0x000fe40000000a00 */
[----:B------:R-:W-:-:S04]  /*0a80*/  ISETP.NE.U32.AND P0, PT, RZ, UR4, PT ;  /* 0x00000004ff007c0c */ /* 0x000fc8000bf05070 */
[----:B------:R-:W-:-:S13]  /*0a90*/  ISETP.NE.AND.EX P0, PT, RZ, UR5, PT, P0 ;  /* 0x00000005ff007c0c */ /* 0x000fda000bf05300 */
[----:B------:R-:W-:Y:S05]  /*0aa0*/  @!P0 BRA `(.L_x_8) ;  /* 0x00000000001c8947 */ /* 0x000fea0003800000 */
[----:B01----:R-:W0:Y:S02]  /*0ab0*/  LDC.64 R6, c[0x0][0x5a0] ;  /* 0x00016800ff067b82 */ /* 0x003e240000000a00 */
[----:B0-----:R-:W2:Y:S02]  /*0ac0*/  LDG.E.64 R6, desc[UR52][R6.64] ;  /* 0x0000003406067981 */ /* 0x001ea4000c1e1b00 */
[----:B--2---:R-:W-:-:S04]  /*0ad0*/  ISETP.NE.U32.AND P0, PT, R6, RZ, PT ;  /* 0x000000ff0600720c */ /* 0x004fc80003f05070 */
[----:B------:R-:W-:-:S13]  /*0ae0*/  ISETP.NE.AND.EX P0, PT, R7, RZ, PT, P0 ;  /* 0x000000ff0700720c */ /* 0x000fda0003f05300 */
[----:B------:R-:W-:Y:S05]  /*0af0*/  @!P0 BRA `(.L_x_8) ;  /* 0x0000000000088947 */ /* 0x000fea0003800000 */
[----:B------:R0:W5:Y:S01]  /*0b00*/  LD.E R88, desc[UR52][R6.64] ;  /* 0x0000003406587980 */ /* 0x000162000c101900 */
[----:B------:R-:W-:Y:S05]  /*0b10*/  BRA `(.L_x_9) ;  /* 0x0000000000247947 */ /* 0x000fea0003800000 */
.L_x_8:
[----:B------:R-:W-:Y:S02]  /*0b20*/  ULDC.64 UR4, c[0x0][0x590] ;  /* 0x0001640000047ab9 */ /* 0x000fe40000000a00 */
[----:B------:R-:W-:-:S04]  /*0b30*/  ISETP.NE.U32.AND P0, PT, RZ, UR4, PT ;  /* 0x00000004ff007c0c */ /* 0x000fc8000bf05070 */
[----:B------:R-:W-:-:S13]  /*0b40*/  ISETP.NE.AND.EX P0, PT, RZ, UR5, PT, P0 ;  /* 0x00000005ff007c0c */ /* 0x000fda000bf05300 */
[----:B------:R-:W-:Y:S05]  /*0b50*/  @!P0 BRA `(.L_x_10) ;  /* 0x00000000000c8947 */ /* 0x000fea0003800000 */
[----:B------:R-:W2:Y:S02]  /*0b60*/  LDC.64 R88, c[0x0][0x590] ;  /* 0x00016400ff587b82 */ /* 0x000ea40000000a00 */
[----:B--2---:R2:W5:Y:S01]  /*0b70*/  LDG.E R88, desc[UR52][R88.64] ;  /* 0x0000003458587981 */ /* 0x004562000c1e1900 */
[----:B------:R-:W-:Y:S05]  /*0b80*/  BRA `(.L_x_9) ;  /* 0x0000000000087947 */ /* 0x000fea0003800000 */
.L_x_10:
[----:B------:R-:W-:Y:S02]  /*0b90*/  ULDC UR4, c[0x0][0x584] ;  /* 0x0001610000047ab9 */ /* 0x000fe40000000800 */
[----:B------:R-:W-:-:S07]  /*0ba0*/  IMAD.U32 R88, RZ, RZ, UR4 ;  /* 0x00000004ff587e24 */ /* 0x000fce000f8e00ff */
.L_x_9:
[----:B------:R-:W-:Y:S01]  /*0bb0*/  ULDC UR4, c[0x0][0x65c] ;  /* 0x0001970000047ab9 */ /* 0x000fe20000000800 */
[----:B01----:R-:W0:Y:S01]  /*0bc0*/  LDC.64 R6, c[0x0][0x650] ;  /* 0x00019400ff067b82 */ /* 0x003e220000000a00 */
[----:B------:R-:W-:Y:S01]  /*0bd0*/  UISETP.NE.AND UP2, UPT, UR4, 0x1, UPT ;  /* 0x000000010400788c */ /* 0x000fe2000bf45270 */
[----:B------:R-:W-:Y:S01]  /*0be0*/  IMAD.MOV.U32 R19, RZ, RZ, -0x1 ;  /* 0xffffffffff137424 */ /* 0x000fe200078e00ff */
[----:B------:R-:W-:Y:S01]  /*0bf0*/  UISETP.NE.AND UP0, UPT, UR19, 0x2, UPT ;  /* 0x000000021300788c */ /* 0x000fe2000bf05270 */
[----:B------:R-:W-:Y:S01]  /*0c00*/  IMAD.MOV.U32 R18, RZ, RZ, -0x1 ;  /* 0xffffffffff127424 */ /* 0x000fe200078e00ff */
[----:B------:R-:W-:Y:S01]  /*0c10*/  UP2UR UR38, UPR, URZ, 0x4 ;  /* 0x000000043f267883 */ /* 0x000fe20008000000 */
[----:B------:R-:W-:-:S06]  /*0c20*/  IMAD.MOV.U32 R2, RZ, RZ, -0x1 ;  /* 0xffffffffff027424 */ /* 0x000fcc00078e00ff */
[----:B------:R-:W-:Y:S01]  /*0c30*/  @UP2 ULDC UR12, c[0x0][0x10] ;  /* 0x00000400000c2ab9 */ /* 0x000fe20000000800 */
[----:B------:R-:W-:Y:S01]  /*0c40*/  @UP2 UMOV UR4, UR8 ;  /* 0x0000000800042c82 */ /* 0x000fe20008000000 */
[----:B------:R-:W-:Y:S01]  /*0c50*/  @UP2 UMOV UR5, URZ ;  /* 0x0000003f00052c82 */ /* 0x000fe20008000000 */
[----:B------:R-:W-:Y:S01]  /*0c60*/  @!UP2 ULDC UR16, c[0x0][0xc] ;  /* 0x000003000010aab9 */ /* 0x000fe20000000800 */
[----:B------:R-:W-:Y:S01]  /*0c70*/  @UP2 UIMAD.WIDE.U32 UR12, UR15, UR12, UR4 ;  /* 0x0000000c0f0c22a5 */ /* 0x000fe2000f8e0004 */
[----:B------:R-:W-:Y:S02]  /*0c80*/  ULDC UR10, c[0x0][0xc] ;  /* 0x00000300000a7ab9 */ /* 0x000fe40000000800 */
[----:B------:R-:W-:Y:S01]  /*0c90*/  @UP2 UMOV UR4, URZ ;  /* 0x0000003f00042c82 */ /* 0x000fe20008000000 */
[----:B------:R-:W-:Y:S01]  /*0ca0*/  UMOV UR5, URZ ;  /* 0x0000003f00057c82 */ /* 0x000fe20008000000 */
[----:B------:R-:W-:Y:S01]  /*0cb0*/  @UP2 UIADD3 UR18, UR13, UR4, URZ ;  /* 0x000000040d122290 */ /* 0x000fe2000fffe03f */
[----:B------:R-:W-:-:S02]  /*0cc0*/  ULDC UR11, c[0x0][0x10] ;  /* 0x00000400000b7ab9 */ /* 0x000fc40000000800 */
[----:B------:R-:W-:Y:S01]  /*0cd0*/  UMOV UR4, UR15 ;  /* 0x0000000f00047c82 */ /* 0x000fe20008000000 */
[----:B------:R-:W-:Y:S02]  /*0ce0*/  UIMAD.WIDE.U32 UR10, UR10, UR11, URZ ;  /* 0x0000000b0a0a72a5 */ /* 0x000fe4000f8e003f */
[----:B------:R-:W-:Y:S01]  /*0cf0*/  @!UP2 UIMAD.WIDE.U32 UR4, UR8, UR16, UR4 ;  /* 0x000000100804a2a5 */ /* 0x000fe2000f8e0004 */
[----:B------:R-:W-:Y:S02]  /*0d00*/  ULDC UR13, c[0x0][0x14] ;  /* 0x00000500000d7ab9 */ /* 0x000fe40000000800 */
[----:B------:R-:W-:Y:S02]  /*0d10*/  UIMAD.WIDE.U32 UR50, UR10, UR13, URZ ;  /* 0x0000000d0a3272a5 */ /* 0x000fe4000f8e003f */
[----:B------:R-:W-:Y:S02]  /*0d20*/  UIMAD UR37, UR11, UR13, URZ ;  /* 0x0000000d0b2572a4 */ /* 0x000fe4000f8e023f */
[----:B------:R-:W-:Y:S01]  /*0d30*/  @!UP2 UMOV UR12, UR4 ;  /* 0x00000004000cac82 */ /* 0x000fe20008000000 */
[----:B------:R-:W-:Y:S01]  /*0d40*/  @!UP2 UMOV UR18, UR5 ;  /* 0x000000050012ac82 */ /* 0x000fe20008000000 */
[----:B------:R-:W-:-:S02]  /*0d50*/  UIADD3 UR37, UR51, UR37, URZ ;  /* 0x0000002533257290 */ /* 0x000fc4000fffe03f */
[----:B------:R-:W-:-:S04]  /*0d60*/  UIADD3 UR4, UP1, UR12, UR50, URZ ;  /* 0x000000320c047290 */ /* 0x000fc8000ff3e03f */
[----:B------:R-:W-:Y:S02]  /*0d70*/  UIADD3.X UR5, UR18, UR37, URZ, UP1, !UPT ;  /* 0x0000002512057290 */ /* 0x000fe40008ffe43f */
[----:B------:R-:W-:Y:S02]  /*0d80*/  USEL UR4, UR4, UR12, !UP0 ;  /* 0x0000000c04047287 */ /* 0x000fe4000c000000 */
[----:B------:R-:W-:-:S04]  /*0d90*/  USEL UR5, UR5, UR18, !UP0 ;  /* 0x0000001205057287 */ /* 0x000fc8000c000000 */
[----:B0-----:R-:W-:Y:S01]  /*0da0*/  ISETP.LE.U32.AND P0, PT, R6, UR4, PT ;  /* 0x0000000406007c0c */ /* 0x001fe2000bf03070 */
[----:B------:R-:W-:Y:S02]  /*0db0*/  IMAD.U32 R16, RZ, RZ, UR4 ;  /* 0x00000004ff107e24 */ /* 0x000fe4000f8e00ff */
[----:B------:R-:W-:Y:S02]  /*0dc0*/  IMAD.U32 R0, RZ, RZ, UR5 ;  /* 0x00000005ff007e24 */ /* 0x000fe4000f8e00ff */
[----:B------:R-:W-:-:S03]  /*0dd0*/  IMAD.U32 R17, RZ, RZ, UR5 ;  /* 0x00000005ff117e24 */ /* 0x000fc6000f8e00ff */
[----:B------:R-:W-:Y:S02]  /*0de0*/  ISETP.GE.U32.AND.EX P0, PT, R0, R7, PT, P0 ;  /* 0x000000070000720c */ /* 0x000fe40003f06100 */
[----:B------:R-:W-:-:S11]  /*0df0*/  PRMT R0, RZ, 0x7610, R0 ;  /* 0x00007610ff007816 */ /* 0x000fd60000000000 */
[----:B------:R-:W-:Y:S05]  /*0e00*/  @P0 BRA `(.L_x_11) ;  /* 0x0000000400500947 */ /* 0x000fea0003800000 */
[----:B------:R-:W-:Y:S01]  /*0e10*/  ULDC.64 UR18, c[0x0][0x628] ;  /* 0x00018a0000127ab9 */ /* 0x000fe20000000a00 */
[C---:B------:R-:W-:Y:S01]  /*0e20*/  R2UR UR20, R16.reuse ;  /* 0x00000000101472ca */ /* 0x040fe200000e0000 */
[----:B------:R-:W-:Y:S01]  /*0e30*/  ULDC UR16, c[0x0][0x630] ;  /* 0x00018c0000107ab9 */ /* 0x000fe20000000800 */
[----:B------:R-:W-:Y:S02]  /*0e40*/  ISETP.NE.U32.AND P0, PT, RZ, UR18, PT ;  /* 0x00000012ff007c0c */ /* 0x000fe4000bf05070 */
[----:B------:R-:W-:Y:S02]  /*0e50*/  R2UR UR4, R16 ;  /* 0x00000000100472ca */ /* 0x000fe400000e0000 */
[----:B------:R-:W-:Y:S02]  /*0e60*/  ISETP.NE.AND.EX P0, PT, RZ, UR19, PT, P0 ;  /* 0x00000013ff007c0c */ /* 0x000fe4000bf05300 */
[----:B------:R-:W-:-:S11]  /*0e70*/  R2UR UR5, R17 ;  /* 0x00000000110572ca */ /* 0x000fd600000e0000 */
[----:B------:R-:W-:Y:S05]  /*0e80*/  @!P0 BRA `(.L_x_12) ;  /* 0x0000000000308947 */ /* 0x000fea0003800000 */
[----:B------:R-:W-:Y:S01]  /*0e90*/  R2UR UR4, R16 ;  /* 0x00000000100472ca */ /* 0x000fe200000e0000 */
[----:B------:R-:W-:Y:S01]  /*0ea0*/  ULDC UR12, c[0x0][0x634] ;  /* 0x00018d00000c7ab9 */ /* 0x000fe20000000800 */
[----:B------:R-:W-:-:S11]  /*0eb0*/  R2UR UR15, R17 ;  /* 0x00000000110f72ca */ /* 0x000fd600000e0000 */
[----:B------:R-:W-:-:S04]  /*0ec0*/  UIADD3 UR12, UP1, UR4, UR12, URZ ;  /* 0x0000000c040c7290 */ /* 0x000fc8000ff3e03f */
[----:B------:R-:W-:-:S04]  /*0ed0*/  UIADD3.X UR15, URZ, UR15, URZ, UP1, !UPT ;  /* 0x0000000f3f0f7290 */ /* 0x000fc80008ffe43f */
[----:B------:R-:W-:-:S04]  /*0ee0*/  UIMAD.WIDE.U32 UR4, UR15, UR18, URZ ;  /* 0x000000120f0472a5 */ /* 0x000fc8000f8e003f */
[----:B------:R-:W-:Y:S02]  /*0ef0*/  UIMAD.WIDE.U32 UR10, UP1, UR12, UR19, UR4 ;  /* 0x000000130c0a72a5 */ /* 0x000fe4000f820004 */
[----:B------:R-:W-:Y:S02]  /*0f00*/  UIMAD.WIDE.U32 UR4, UR12, UR18, URZ ;  /* 0x000000120c0472a5 */ /* 0x000fe4000f8e003f */
[----:B------:R-:W-:Y:S02]  /*0f10*/  UIADD3.X UR13, URZ, URZ, URZ, UP1, !UPT ;  /* 0x0000003f3f0d7290 */ /* 0x000fe40008ffe43f */
[----:B------:R-:W-:Y:S01]  /*0f20*/  UIADD3 URZ, UP1, UR5, UR10, URZ ;  /* 0x0000000a053f7290 */ /* 0x000fe2000ff3e03f */
[----:B------:R-:W-:-:S03]  /*0f30*/  UMOV UR12, UR11 ;  /* 0x0000000b000c7c82 */ /* 0x000fc60008000000 */
[----:B------:R-:W-:-:S12]  /*0f40*/  UIMAD.WIDE.U32.X UR4, UR15, UR19, UR12, UP1 ;  /* 0x000000130f0472a5 */ /* 0x000fd800088e040c */
.L_x_12:
[----:B------:R-:W-:Y:S01]  /*0f50*/  USHF.R.U64 UR4, UR4, UR16, UR5 ;  /* 0x0000001004047299 */ /* 0x000fe20008001205 */
[----:B------:R-:W-:Y:S01]  /*0f60*/  R2UR UR11, R17 ;  /* 0x00000000110b72ca */ /* 0x000fe200000e0000 */
[----:B------:R-:W-:Y:S02]  /*0f70*/  USHF.R.U32.HI UR5, URZ, UR16, UR5 ;  /* 0x000000103f057299 */ /* 0x000fe40008011605 */
[----:B------:R-:W-:Y:S01]  /*0f80*/  UIADD3 UR12, UP1, URZ, -UR4, URZ ;  /* 0x800000043f0c7290 */ /* 0x000fe2000ff3e03f */
[----:B------:R-:W-:Y:S01]  /*0f90*/  ULDC.64 UR18, c[0x0][0x620] ;  /* 0x0001880000127ab9 */ /* 0x000fe20000000a00 */
[----:B------:R-:W-:Y:S02]  /*0fa0*/  UISETP.NE.AND UP2, UPT, UR38, URZ, UPT ;  /* 0x0000003f2600728c */ /* 0x000fe4000bf45270 */
[----:B------:R-:W-:Y:S01]  /*0fb0*/  UIADD3.X UR5, URZ, ~UR5, URZ, UP1, !UPT ;  /* 0x800000053f057290 */ /* 0x000fe20008ffe43f */
[----:B------:R-:W-:Y:S01]  /*0fc0*/  UMOV UR10, UR20 ;  /* 0x00000014000a7c82 */ /* 0x000fe20008000000 */
[----:B------:R-:W-:-:S02]  /*0fd0*/  ULDC UR13, c[0x0][0x618] ;  /* 0x00018600000d7ab9 */ /* 0x000fc40000000800 */
[----:B------:R-:W-:Y:S02]  /*0fe0*/  UIMAD UR5, UR5, UR18, URZ ;  /* 0x00000012050572a4 */ /* 0x000fe4000f8e023f */
[----:B------:R-:W-:Y:S02]  /*0ff0*/  UIMAD.WIDE.U32 UR10, UR12, UR18, UR10 ;  /* 0x000000120c0a72a5 */ /* 0x000fe4000f8e000a */
[----:B------:R-:W-:Y:S02]  /*1000*/  UIMAD UR12, UR12, UR19, UR5 ;  /* 0x000000130c0c72a4 */ /* 0x000fe4000f8e0205 */
[----:B------:R-:W-:Y:S02]  /*1010*/  @UP2 UIMAD UR7, UR17, UR9, UR8 ;  /* 0x00000009110722a4 */ /* 0x000fe4000f8e0208 */
[----:B------:R-:W-:Y:S01]  /*1020*/  UIADD3 UR11, UR11, UR12, URZ ;  /* 0x0000000c0b0b7290 */ /* 0x000fe2000fffe03f */
[----:B------:R-:W-:Y:S01]  /*1030*/  ULDC.64 UR8, c[0x0][0x640] ;  /* 0x0001900000087ab9 */ /* 0x000fe20000000a00 */
[----:B------:R-:W-:-:S02]  /*1040*/  ULDC UR15, c[0x0][0x608] ;  /* 0x00018200000f7ab9 */ /* 0x000fc40000000800 */
[----:B------:R-:W-:Y:S01]  /*1050*/  USHF.R.U64 UR20, UR10, UR13, UR11 ;  /* 0x0000000d0a147299 */ /* 0x000fe2000800120b */
[----:B------:R-:W-:Y:S01]  /*1060*/  ISETP.NE.U32.AND P0, PT, RZ, UR8, PT ;  /* 0x00000008ff007c0c */ /* 0x000fe2000bf05070 */
[----:B------:R-:W-:Y:S01]  /*1070*/  USHF.R.U32.HI UR11, URZ, UR13, UR11 ;  /* 0x0000000d3f0b7299 */ /* 0x000fe2000801160b */
[----:B------:R-:W-:Y:S02]  /*1080*/  ULDC UR21, c[0x0][0x658] ;  /* 0x0001960000157ab9 */ /* 0x000fe40000000800 */
[----:B------:R-:W-:Y:S01]  /*1090*/  ISETP.NE.AND.EX P0, PT, RZ, UR9, PT, P0 ;  /* 0x00000009ff007c0c */ /* 0x000fe2000bf05300 */
[----:B------:R-:W-:Y:S02]  /*10a0*/  USHF.R.U64 UR25, UR20, UR15, UR11 ;  /* 0x0000000f14197299 */ /* 0x000fe4000800120b */
[----:B------:R-:W-:Y:S01]  /*10b0*/  USHF.R.U32.HI UR11, URZ, UR15, UR11 ;  /* 0x0000000f3f0b7299 */ /* 0x000fe2000801160b */
[----:B------:R-:W-:Y:S01]  /*10c0*/  UMOV UR10, 0xffffffff ;  /* 0xffffffff000a7882 */ /* 0x000fe20000000000 */
[----:B------:R-:W-:Y:S01]  /*10d0*/  ULDC UR5, c[0x0][0x600] ;  /* 0x0001800000057ab9 */ /* 0x000fe20000000800 */
[----:B------:R-:W-:-:S02]  /*10e0*/  USHF.L.U32 UR10, UR10, UR21, URZ ;  /* 0x000000150a0a7299 */ /* 0x000fc4000800063f */
[----:B------:R-:W-:Y:S02]  /*10f0*/  USHF.R.U64 UR26, UR25, UR21, UR11 ;  /* 0x00000015191a7299 */ /* 0x000fe4000800120b */
[----:B------:R-:W-:Y:S02]  /*1100*/  ULOP3.LUT UR15, URZ, UR10, URZ, 0x33, !UPT ;  /* 0x0000000a3f0f7292 */ /* 0x000fe4000f8e333f */
[----:B------:R-:W-:Y:S02]  /*1110*/  UIADD3 UR19, UR5, -0x1, URZ ;  /* 0xffffffff05137890 */ /* 0x000fe4000fffe03f */
[----:B------:R-:W-:Y:S01]  /*1120*/  USHF.R.U32.HI UR11, URZ, UR21, UR11 ;  /* 0x000000153f0b7299 */ /* 0x000fe2000801160b */
[----:B------:R-:W-:Y:S01]  /*1130*/  ULDC UR22, c[0x0][0x648] ;  /* 0x0001920000167ab9 */ /* 0x000fe20000000800 */
[----:B------:R-:W-:Y:S01]  /*1140*/  ULDC UR23, c[0x0][0x638] ;  /* 0x00018e0000177ab9 */ /* 0x000fe20000000800 */
[----:B------:R-:W-:Y:S01]  /*1150*/  UMOV UR24, 0x1 ;  /* 0x0000000100187882 */ /* 0x000fe20000000000 */
[----:B------:R-:W-:Y:S01]  /*1160*/  UMOV UR10, UR26 ;  /* 0x0000001a000a7c82 */ /* 0x000fe20008000000 */
[----:B------:R-:W-:Y:S07]  /*1170*/  @!P0 BRA `(.L_x_13) ;  /* 0x0000000000308947 */ /* 0x000fee0003800000 */
[----:B------:R-:W-:Y:S02]  /*1180*/  ULDC UR16, c[0x0][0x64c] ;  /* 0x0001930000107ab9 */ /* 0x000fe40000000800 */
        /* <DEDUP_REMOVED lines=8> */
[----:B------:R-:W-:-:S07]  /*1210*/  UIMAD.WIDE.U32.X UR8, UR18, UR9, UR16, UP1 ;  /* 0x00000009120872a5 */ /* 0x000fce00088e0410 */
[----:B------:R-:W-:Y:S01]  /*1220*/  UMOV UR10, UR8 ;  /* 0x00000008000a7c82 */ /* 0x000fe20008000000 */
[----:B------:R-:W-:-:S05]  /*1230*/  UMOV UR11, UR9 ;  /* 0x00000009000b7c82 */ /* 0x000fca0008000000 */
.L_x_13:
[----:B------:R-:W-:Y:S01]  /*1240*/  USHF.R.U64 UR9, UR10, UR22, UR11 ;  /* 0x000000160a097299 */ /* 0x000fe2000800120b */
[----:B------:R-:W-:Y:S01]  /*1250*/  IMAD.MOV.U32 R0, RZ, RZ, 0x1 ;  /* 0x00000001ff007424 */ /* 0x000fe200078e00ff */
[----:B------:R-:W-:Y:S01]  /*1260*/  USHF.L.U32 UR8, UR24, UR21, URZ ;  /* 0x0000001518087299 */ /* 0x000fe2000800063f */
[----:B------:R-:W-:Y:S01]  /*1270*/  IMAD.U32 R2, RZ, RZ, UR4 ;  /* 0x00000004ff027e24 */ /* 0x000fe2000f8e00ff */
[----:B------:R-:W-:Y:S02]  /*1280*/  ULOP3.LUT UR15, UR25, UR15, URZ, 0xc0, !UPT ;  /* 0x0000000f190f7292 */ /* 0x000fe4000f8ec03f */
[----:B------:R-:W-:Y:S02]  /*1290*/  UIADD3 UR10, -UR9, URZ, URZ ;  /* 0x0000003f090a7290 */ /* 0x000fe4000fffe13f */
[----:B------:R-:W-:Y:S02]  /*12a0*/  UIMAD UR15, UR8, UR9, UR15 ;  /* 0x00000009080f72a4 */ /* 0x000fe4000f8e020f */
[----:B------:R-:W-:-:S02]  /*12b0*/  ULOP3.LUT UR19, UR20, UR19, URZ, 0xc0, !UPT ;  /* 0x0000001314137292 */ /* 0x000fc4000f8ec03f */
[----:B------:R-:W-:Y:S01]  /*12c0*/  UIMAD UR8, UR10, UR23, UR26 ;  /* 0x000000170a0872a4 */ /* 0x000fe2000f8e021a */
[----:B------:R-:W-:Y:S01]  /*12d0*/  ULDC UR9, c[0x0][0x610] ;  /* 0x0001840000097ab9 */ /* 0x000fe20000000800 */
[----:B------:R-:W-:Y:S02]  /*12e0*/  UISETP.NE.AND UP1, UPT, UR38, URZ, UPT ;  /* 0x0000003f2600728c */ /* 0x000fe4000bf25270 */
[----:B------:R-:W-:Y:S02]  /*12f0*/  UIMAD UR7, UR15, UR9, UR7 ;  /* 0x000000090f0772a4 */ /* 0x000fe4000f8e0207 */
[----:B------:R-:W-:-:S04]  /*1300*/  UIMAD UR8, UR8, UR5, UR19 ;  /* 0x00000005080872a4 */ /* 0x000fc8000f8e0213 */
[----:B------:R-:W-:Y:S02]  /*1310*/  USEL UR5, UR8, UR7, !UP1 ;  /* 0x0000000708057287 */ /* 0x000fe4000c800000 */
[----:B------:R-:W-:-:S04]  /*1320*/  USEL UR7, UR7, UR8, !UP1 ;  /* 0x0000000807077287 */ /* 0x000fc8000c800000 */
[----:B------:R-:W-:Y:S02]  /*1330*/  IMAD.U32 R18, RZ, RZ, UR5 ;  /* 0x00000005ff127e24 */ /* 0x000fe4000f8e00ff */
[----:B------:R-:W-:-:S07]  /*1340*/  IMAD.U32 R19, RZ, RZ, UR7 ;  /* 0x00000007ff137e24 */ /* 0x000fce000f8e00ff */
.L_x_11:
[----:B------:R-:W-:Y:S05]  /*1350*/  @!P2 BRA `(.L_x_14) ;  /* 0x00000000000ca947 */ /* 0x000fea0003800000 */
[----:B------:R-:W-:Y:S01]  /*1360*/  UCGABAR_WAIT ;  /* 0x0000000000007dc7 */ /* 0x000fe20008000000 */
[----:B------:R-:W-:Y:S01]  /*1370*/  CCTL.IVALL ;  /* 0x00000000ff00798f */ /* 0x000fe20002000000 */
[----:B------:R-:W-:Y:S05]  /*1380*/  BRA `(.L_x_15) ;  /* 0x0000000000047947 */ /* 0x000fea0003800000 */
.L_x_14:
[----:B------:R-:W-:Y:S06]  /*1390*/  BAR.SYNC.DEFER_BLOCKING 0x0 ;  /* 0x0000000000007b1d */ /* 0x000fec0000010000 */
.L_x_15:
[----:B------:R-:W-:Y:S02]  /*13a0*/  ULDC UR4, c[0x0][0x28c] ;  /* 0x0000a30000047ab9 */ /* 0x000fe40000000800 */
[----:B------:R-:W-:-:S04]  /*13b0*/  UIADD3 UR4, UR4, 0x3f, URZ ;  /* 0x0000003f04047890 */ /* 0x000fc8000fffe03f */
[----:B------:R-:W-:-:S04]  /*13c0*/  USHF.R.S32.HI UR5, URZ, 0x1f, UR4 ;  /* 0x0000001f3f057899 */ /* 0x000fc80008011404 */
[----:B------:R-:W-:-:S04]  /*13d0*/  ULEA.HI UR5, UR5, UR4, URZ, 0x6 ;  /* 0x0000000405057291 */ /* 0x000fc8000f8f303f */
[----:B------:R-:W-:Y:S01]  /*13e0*/  USHF.R.S32.HI UR39, URZ, 0x6, UR5 ;  /* 0x000000063f277899 */ /* 0x000fe20008011405 */
[----:B------:R-:W-:Y:S11]  /*13f0*/  @!P3 BRA `(.L_x_16) ;  /* 0x0000004400e8b947 */ /* 0x000ff60003800000 */
[----:B------:R-:W-:-:S06]  /*1400*/  UISETP.GT.U32.AND UP1, UPT, UR14, 0x1, UPT ;  /* 0x000000010e00788c */ /* 0x000fcc000bf24070 */
[----:B------:R-:W-:-:S13]  /*1410*/  PLOP3.LUT P0, PT, PT, PT, UP1, 0x80, 0x0 ;  /* 0x000000000000781c */ /* 0x000fda0003f0f018 */
[----:B------:R-:W-:Y:S05]  /*1420*/  @P0 EXIT ;  /* 0x000000000000094d */ /* 0x000fea0003800000 */
.L_x_17:
[----:B------:R-:W-:-:S08]  /*1430*/  NOP ;  /* 0x0000000000007918 */ /* 0x000fd00000000000 */
[----:B------:R-:W0:Y:S02]  /*1440*/  USETMAXREG.TRY_ALLOC.CTAPOOL UP1, 0xe8 ;  /* 0x000000e8000079c8 */ /* 0x000e240008020600 */
[----:B0-----:R-:W-:-:S13]  /*1450*/  PLOP3.LUT P0, PT, PT, PT, UP1, 0x80, 0x0 ;  /* 0x000000000000781c */ /* 0x001fda0003f0f018 */
[----:B------:R-:W-:Y:S05]  /*1460*/  @!P0 BRA `(.L_x_17) ;  /* 0xfffffffc00f08947 */ /* 0x000fea000383ffff */
[----:B------:R-:W-:-:S13]  /*1470*/  LOP3.LUT P0, RZ, R0, 0xff, RZ, 0xc0, !PT ;  /* 0x000000ff00ff7812 */ /* 0x000fda000780c0ff */
[----:B------:R-:W-:Y:S05]  /*1480*/  @!P0 EXIT ;  /* 0x000000000000894d */ /* 0x000fea0003800000 */
[----:B------:R-:W0:Y:S01]  /*1490*/  S2UR UR5, SR_CgaCtaId ;  /* 0x00000000000579c3 */ /* 0x000e220000008800 */
[----:B------:R-:W-:Y:S01]  /*14a0*/  VIADD R5, R5, 0xffffffff ;  /* 0xffffffff05057836 */ /* 0x000fe20000000000 */
[CC--:B------:R-:W-:Y:S01]  /*14b0*/  LEA.HI R0, R9.reuse, R4.reuse, RZ, 0x2 ;  /* 0x0000000409007211 */ /* 0x0c0fe200078f10ff */
[----:B------:R-:W-:Y:S01]  /*14c0*/  USHF.R.U32.HI UR4, URZ, 0x2, UR39 ;  /* 0x000000023f047899 */ /* 0x000fe20008011627 */
[----:B------:R-:W-:Y:S01]  /*14d0*/  LEA.HI R9, R9, R4, RZ, 0x5 ;  /* 0x0000000409097211 */ /* 0x000fe200078f28ff */
[----:B------:R-:W-:Y:S01]  /*14e0*/  UMOV UR41, 0x400 ;  /* 0x0000040000297882 */ /* 0x000fe20000000000 */
[----:B------:R-:W-:Y:S01]  /*14f0*/  R2UR UR43, R5 ;  /* 0x00000000052b72ca */ /* 0x000fe200000e0000 */
[----:B------:R-:W-:Y:S01]  /*1500*/  ULOP3.LUT UR42, UR39, 0x3, URZ, 0xc0, !UPT ;  /* 0x00000003272a7892 */ /* 0x000fe2000f8ec03f */
[--C-:B------:R-:W-:Y:S01]  /*1510*/  SHF.R.S32.HI R90, RZ, 0x2, R0.reuse ;  /* 0x00000002ff5a7819 */ /* 0x100fe20000011400 */
[----:B------:R-:W-:Y:S01]  /*1520*/  ULOP3.LUT UR4, UR4, 0x1, URZ, 0xc0, !UPT ;  /* 0x0000000104047892 */ /* 0x000fe2000f8ec03f */
[----:B------:R-:W-:Y:S01]  /*1530*/  SHF.R.S32.HI R3, RZ, 0x1f, R0 ;  /* 0x0000001fff037819 */ /* 0x000fe20000011400 */
[----:B------:R-:W-:Y:S01]  /*1540*/  USEL UR42, UR42, URZ, !UP0 ;  /* 0x0000003f2a2a7287 */ /* 0x000fe2000c000000 */
[----:B------:R-:W-:Y:S01]  /*1550*/  SHF.R.S32.HI R9, RZ, 0x5, R9 ;  /* 0x00000005ff097819 */ /* 0x000fe20000011409 */
[----:B------:R-:W-:Y:S01]  /*1560*/  UISETP.EQ.U32.AND UP0, UPT, UR4, 0x1, !UP0 ;  /* 0x000000010400788c */ /* 0x000fe2000c702070 */
[----:B------:R-:W-:Y:S01]  /*1570*/  LEA.HI R3, R3, R90, RZ, 0x3 ;  /* 0x0000005a03037211 */ /* 0x000fe200078f18ff */
[----:B------:R-:W-:Y:S01]  /*1580*/  UISETP.LT.AND UP1, UPT, UR39, 0x1, UPT ;  /* 0x000000012700788c */ /* 0x000fe2000bf21270 */
[----:B--2---:R-:W-:Y:S01]  /*1590*/  LOP3.LUT R89, R0, 0xfffffffc, RZ, 0xc0, !PT ;  /* 0xfffffffc00597812 */ /* 0x004fe200078ec0ff */
[----:B------:R-:W-:Y:S01]  /*15a0*/  ULDC UR6, c[0x0][0x284] ;  /* 0x0000a10000067ab9 */ /* 0x000fe20000000800 */
[----:B------:R-:W-:Y:S01]  /*15b0*/  LOP3.LUT R3, R3, 0xfffffff8, RZ, 0xc0, !PT ;  /* 0xfffffff803037812 */ /* 0x000fe200078ec0ff */
[----:B------:R-:W-:Y:S01]  /*15c0*/  USHF.L.U32 UR43, UR43, 0x3, URZ ;  /* 0x000000032b2b7899 */ /* 0x000fe2000800063f */
[----:B------:R-:W-:Y:S01]  /*15d0*/  ISETP.NE.AND P0, PT, R5, RZ, PT ;  /* 0x000000ff0500720c */ /* 0x000fe20003f05270 */
[----:B------:R-:W-:Y:S01]  /*15e0*/  USEL UR45, UR39, 0x1, UP1 ;  /* 0x00000001272d7887 */ /* 0x000fe20008800000 */
[----:B------:R-:W-:Y:S01]  /*15f0*/  IMAD.IADD R89, R4, 0x1, -R89 ;  /* 0x0000000104597824 */ /* 0x000fe200078e0a59 */
[----:B------:R-:W-:Y:S01]  /*1600*/  USHF.L.U32 UR40, UR39, 0x1, URZ ;  /* 0x0000000127287899 */ /* 0x000fe2000800063f */
[----:B------:R-:W-:Y:S01]  /*1610*/  IMAD.IADD R90, R90, 0x1, -R3 ;  /* 0x000000015a5a7824 */ /* 0x000fe200078e0a03 */
[----:B0-----:R-:W-:Y:S01]  /*1620*/  ULEA UR41, UR5, UR41, 0x18 ;  /* 0x0000002905297291 */ /* 0x001fe2000f8ec03f */
[----:B------:R-:W-:Y:S01]  /*1630*/  IMAD.U32 R93, RZ, RZ, UR43 ;  /* 0x0000002bff5d7e24 */ /* 0x000fe2000f8e00ff */
[----:B------:R-:W-:Y:S01]  /*1640*/  SEL R99, RZ, 0x1, P0 ;  /* 0x00000001ff637807 */ /* 0x000fe20000000000 */
[--C-:B------:R-:W-:Y:S01]  /*1650*/  IMAD R96, R9, -0x10, -R90.reuse ;  /* 0xfffffff009607824 */ /* 0x100fe200078e0a5a */
[----:B------:R-:W-:Y:S01]  /*1660*/  UIADD3 UR44, UR41, 0x50, URZ ;  /* 0x00000050292c7890 */ /* 0x000fe2000fffe03f */
[--C-:B------:R-:W-:Y:S01]  /*1670*/  SHF.R.S32.HI R91, RZ, 0x1f, R90.reuse ;  /* 0x0000001fff5b7819 */ /* 0x100fe2000001145a */
[----:B------:R-:W-:Y:S01]  /*1680*/  UIADD3 UR4, UR41, 0x180, URZ ;  /* 0x0000018029047890 */ /* 0x000fe2000fffe03f */
[C---:B------:R-:W-:Y:S01]  /*1690*/  LOP3.LUT R95, R93.reuse, 0x8, RZ, 0xc0, !PT ;  /* 0x000000085d5f7812 */ /* 0x040fe200078ec0ff */
[----:B------:R-:W-:Y:S01]  /*16a0*/  UIADD3 UR5, UR41, 0x4180, URZ ;  /* 0x0000418029057890 */ /* 0x000fe2000fffe03f */
[----:B------:R-:W-:Y:S01]  /*16b0*/  LOP3.LUT R93, R93, 0x8, RZ, 0xc, !PT ;  /* 0x000000085d5d7812 */ /* 0x000fe200078e0cff */
[----:B------:R-:W-:Y:S01]  /*16c0*/  USHF.R.U32.HI UR4, URZ, 0x4, UR4 ;  /* 0x000000043f047899 */ /* 0x000fe20008011604 */
[----:B------:R-:W-:Y:S01]  /*16d0*/  IMAD.U32 R92, RZ, RZ, UR44 ;  /* 0x0000002cff5c7e24 */ /* 0x000fe2000f8e00ff */
[----:B------:R-:W-:Y:S01]  /*16e0*/  USHF.R.U32.HI UR5, URZ, 0x4, UR5 ;  /* 0x000000043f057899 */ /* 0x000fe20008011605 */
[----:B------:R-:W-:Y:S01]  /*16f0*/  IMAD.WIDE R90, R9, 0x10, R90 ;  /* 0x00000010095a7825 */ /* 0x000fe200078e025a */
[----:B------:R-:W-:Y:S01]  /*1700*/  ULOP3.LUT UR4, UR4, 0x3fff, URZ, 0xc0, !UPT ;  /* 0x00003fff04047892 */ /* 0x000fe2000f8ec03f */
[----:B------:R-:W-:Y:S01]  /*1710*/  LOP3.LUT R95, R95, 0x18, RZ, 0x3c, !PT ;  /* 0x000000185f5f7812 */ /* 0x000fe200078e3cff */
[----:B------:R-:W-:Y:S01]  /*1720*/  ULOP3.LUT UR5, UR5, 0x3fff, URZ, 0xc0, !UPT ;  /* 0x00003fff05057892 */ /* 0x000fe2000f8ec03f */
[----:B------:R-:W-:Y:S01]  /*1730*/  VIADD R94, R92, UR43 ;  /* 0x0000002b5c5e7c36 */ /* 0x000fe20008000000 */
[----:B------:R-:W-:Y:S01]  /*1740*/  UIADD3 UR45, -UR45, UR39, URZ ;  /* 0x000000272d2d7290 */ /* 0x000fe2000fffe13f */
[----:B------:R-:W-:Y:S01]  /*1750*/  VIADD R96, R96, UR6 ;  /* 0x0000000660607c36 */ /* 0x000fe20008000000 */
[----:B------:R-:W-:-:S02]  /*1760*/  USEL UR46, URZ, 0x1, !UP0 ;  /* 0x000000013f2e7887 */ /* 0x000fc4000c000000 */
[----:B------:R-:W-:Y:S02]  /*1770*/  ULOP3.LUT UR47, UR4, 0x10000, URZ, 0xfc, !UPT ;  /* 0x00010000042f7892 */ /* 0x000fe4000f8efc3f */
[----:B------:R-:W-:-:S12]  /*1780*/  ULOP3.LUT UR48, UR5, 0x10000, URZ, 0xfc, !UPT ;  /* 0x0001000005307892 */ /* 0x000fd8000f8efc3f */
.L_x_169:
[----:B------:R-:W-:Y:S01]  /*1790*/  SHF.L.U32 R3, R99, 0x1f, RZ ;  /* 0x0000001f63037819 */ /* 0x000fe200000006ff */
[----:B------:R-:W-:Y:S02]  /*17a0*/  ULDC UR4, c[0x0][0x28c] ;  /* 0x0000a30000047ab9 */ /* 0x000fe40000000800 */
[----:B------:R-:W-:Y:S01]  /*17b0*/  ISETP.LT.AND P1, PT, RZ, UR4, PT ;  /* 0x00000004ff007c0c */ /* 0x000fe2000bf21270 */
[----:B------:R-:W0:Y:S02]  /*17c0*/  SYNCS.PHASECHK.TRANS64.TRYWAIT P0, [R92+UR43], R3 ;  /* 0x000000035c0075a7 */ /* 0x000e24000800016b */
[----:B0-234-:R-:W-:Y:S10]  /*17d0*/  @!P0 BRA `(.L_x_18) ;  /* 0x0000005400088947 */ /* 0x01dff40003800000 */
.L_x_191:
[----:B------:R-:W-:Y:S05]  /*17e0*/  @P1 BRA `(.L_x_19) ;  /* 0x0000000000401947 */ /* 0x000fea0003800000 */
[----:B------:R-:W-:Y:S01]  /*17f0*/  MOV R0, 0x0 ;  /* 0x0000000000007802 */ /* 0x000fe20000000f00 */
[----:B------:R-:W-:Y:S01]  /*1800*/  ULDC.64 UR4, c[0x4][0x68] ;  /* 0x01001a0000047ab9 */ /* 0x000fe20000000a00 */
[----:B------:R-:W-:Y:S01]  /*1810*/  ULDC.64 UR6, c[0x4][0x8] ;  /* 0x0100020000067ab9 */ /* 0x000fe20000000a00 */
[----:B------:R-:W-:Y:S01]  /*1820*/  IMAD.U32 R4, RZ, RZ, UR4 ;  /* 0x00000004ff047e24 */ /* 0x000fe2000f8e00ff */
[----:B------:R1:W2:Y:S01]  /*1830*/  LDC.64 R14, c[0x4][R0] ;  /* 0x01000000000e7b82 */ /* 0x0002a20000000a00 */
[----:B------:R-:W-:Y:S01]  /*1840*/  IMAD.U32 R5, RZ, RZ, UR5 ;  /* 0x00000005ff057e24 */ /* 0x000fe2000f8e00ff */
[----:B------:R-:W-:Y:S01]  /*1850*/  ULDC.64 UR4, c[0x4][0x70] ;  /* 0x01001c0000047ab9 */ /* 0x000fe20000000a00 */
[----:B------:R-:W-:Y:S02]  /*1860*/  IMAD.U32 R10, RZ, RZ, UR6 ;  /* 0x00000006ff0a7e24 */ /* 0x000fe4000f8e00ff */
[----:B------:R-:W-:Y:S02]  /*1870*/  IMAD.U32 R6, RZ, RZ, UR4 ;  /* 0x00000004ff067e24 */ /* 0x000fe4000f8e00ff */
[----:B------:R-:W-:-:S02]  /*1880*/  IMAD.U32 R7, RZ, RZ, UR5 ;  /* 0x00000005ff077e24 */ /* 0x000fc4000f8e00ff */
[----:B------:R-:W-:Y:S02]  /*1890*/  IMAD.U32 R11, RZ, RZ, UR7 ;  /* 0x00000007ff0b7e24 */ /* 0x000fe4000f8e00ff */
[----:B------:R-:W-:Y:S02]  /*18a0*/  IMAD.MOV.U32 R8, RZ, RZ, 0x1e1 ;  /* 0x000001e1ff087424 */ /* 0x000fe400078e00ff */
[----:B------:R-:W-:Y:S02]  /*18b0*/  IMAD.MOV.U32 R12, RZ, RZ, 0x1 ;  /* 0x00000001ff0c7424 */ /* 0x000fe400078e00ff */
[----:B-1----:R-:W-:-:S07]  /*18c0*/  IMAD.MOV.U32 R13, RZ, RZ, RZ ;  /* 0x000000ffff0d7224 */ /* 0x002fce00078e00ff */
[----:B------:R-:W-:-:S07]  /*18d0*/  LEPC R20, `(.L_x_19) ;  /* 0x000000001014794e */ /* 0x000fce0000000000 */
[----:B0-2--5:R-:W-:Y:S05]  /*18e0*/  CALL.ABS.NOINC R14 ;  /* 0x000000000e007343 */ /* 0x025fea0003c00000 */
.L_x_19:
[----:B------:R-:W-:-:S06]  /*18f0*/  ULOP3.LUT UR4, UR36, 0x1, URZ, 0xfc, !UPT ;  /* 0x0000000124047892 */ /* 0x000fcc000f8efc3f */
[----:B------:R-:W-:-:S05]  /*1900*/  IMAD.U32 R0, RZ, RZ, UR4 ;  /* 0x00000004ff007e24 */ /* 0x000fca000f8e00ff */
[----:B------:R-:W-:-:S13]  /*1910*/  ISETP.NE.AND P0, PT, R0, 0x3, PT ;  /* 0x000000030000780c */ /* 0x000fda0003f05270 */
[----:B------:R-:W-:Y:S05]  /*1920*/  @!P0 BRA `(.L_x_20) ;  /* 0x0000000000048947 */ /* 0x000fea0003800000 */
[----:B------:R-:W-:Y:S01]  /*1930*/  BPT.TRAP 0x1 ;  /* 0x000000040000795c */ /* 0x000fe20000300000 */
.L_x_20:
[----:B0-----:R-:W-:Y:S02]  /*1940*/  IMAD.U32 R3, RZ, RZ, UR42 ;  /* 0x0000002aff037e24 */ /* 0x001fe4000f8e00ff */
[----:B------:R-:W-:-:S03]  /*1950*/  IMAD.U32 R0, RZ, RZ, UR46 ;  /* 0x0000002eff007e24 */ /* 0x000fc6000f8e00ff */
[----:B------:R-:W-:Y:S02]  /*1960*/  LEA R3, R3, UR41, 0x3 ;  /* 0x0000002903037c11 */ /* 0x000fe4000f8e18ff */
[----:B------:R-:W-:-:S04]  /*1970*/  SHF.L.U32 R0, R0, 0x1f, RZ ;  /* 0x0000001f00007819 */ /* 0x000fc800000006ff */
[----:B------:R0:W1:Y:S01]  /*1980*/  SYNCS.PHASECHK.TRANS64.TRYWAIT P1, [R3+URZ], R0 ;  /* 0x00000000030075a7 */ /* 0x000062000802017f */
[----:B------:R-:W-:Y:S05]  /*1990*/  @!P0 BRA `(.L_x_21) ;  /* 0x0000000000048947 */ /* 0x000fea0003800000 */
[----:B------:R-:W-:Y:S01]  /*19a0*/  BPT.TRAP 0x1 ;  /* 0x000000040000795c */ /* 0x000fe20000300000 */
.L_x_21:
[----:B-1----:R-:W-:Y:S05]  /*19b0*/  @P1 BRA `(.L_x_22) ;  /* 0x0000000000081947 */ /* 0x002fea0003800000 */
[----:B------:R-:W1:Y:S02]  /*19c0*/  SYNCS.PHASECHK.TRANS64.TRYWAIT P1, [R3+URZ], R0 ;  /* 0x00000000030075a7 */ /* 0x000e64000802017f */
[----:B-1----:R-:W-:Y:S05]  /*19d0*/  @!P1 BRA `(.L_x_23) ;  /* 0x00000050009c9947 */ /* 0x002fea0003800000 */
.L_x_22:
[----:B------:R-:W-:Y:S05]  /*19e0*/  WARPSYNC.ALL ;  /* 0x0000000000007948 */ /* 0x000fea0003800000 */
[----:B------:R-:W-:Y:S01]  /*19f0*/  ULEA UR4, UR42, UR47, 0x8 ;  /* 0x0000002f2a047291 */ /* 0x000fe2000f8e403f */
[----:B------:R-:W-:Y:S01]  /*1a00*/  WARPGROUP.ARRIVE ;  /* 0x00000000000079c5 */ /* 0x000fe20000000000 */
[----:B------:R-:W-:Y:S01]  /*1a10*/  ULEA UR6, UR42, UR48, 0x9 ;  /* 0x000000302a067291 */ /* 0x000fe2000f8e483f */
[----:B01----:R-:W-:Y:S01]  /*1a20*/  IMAD.U32 R0, RZ, RZ, UR45 ;  /* 0x0000002dff007e24 */ /* 0x003fe2000f8e00ff */
[----:B------:R-:W-:Y:S01]  /*1a30*/  UMOV UR5, 0x80000020 ;  /* 0x8000002000057882 */ /* 0x000fe20000000000 */
[----:B------:R-:W-:-:S03]  /*1a40*/  UMOV UR7, 0x80000020 ;  /* 0x8000002000077882 */ /* 0x000fc60000000000 */
[----:B------:R-:W-:-:S03]  /*1a50*/  ISETP.GE.AND P1, PT, R0, 0x1, PT ;  /* 0x000000010000780c */ /* 0x000fc60003f26270 */
[----:B------:R-:W-:Y:S01]  /*1a60*/  IGMMA.64x128x32.S8.S8 R24, gdesc[UR4], RZ, !UPT, gsb0 ;  /* 0x03600000041879f1 */ /* 0x000fe2000c0410ff */
[----:B------:R-:W-:Y:S02]  /*1a70*/  UIADD3 UR4, UR4, 0x2, URZ ;  /* 0x0000000204047890 */ /* 0x000fe4000fffe03f */
[----:B------:R-:W-:Y:S01]  /*1a80*/  UIADD3 UR6, UR6, 0x2, URZ ;  /* 0x0000000206067890 */ /* 0x000fe2000fffe03f */
[----:B------:R-:W-:Y:S01]  /*1a90*/  UMOV UR5, 0x80000020 ;  /* 0x8000002000057882 */ /* 0x000fe20000000000 */
[----:B------:R-:W-:Y:S01]  /*1aa0*/  UMOV UR7, 0x80000020 ;  /* 0x8000002000077882 */ /* 0x000fe20000000000 */
[----:B------:R-:W-:Y:S02]  /*1ab0*/  WARPGROUP.DEPBAR.LE gsb0, 0x0 ;  /* 0x00008000000079c5 */ /* 0x000fe40000010000 */
[----:B------:R-:W-:-:S06]  /*1ac0*/  WARPGROUP.ARRIVE ;  /* 0x00000000000079c5 */ /* 0x000fcc0000000000 */
[----:B------:R-:W-:Y:S03]  /*1ad0*/  IGMMA.64x128x32.S8.S8 R24, gdesc[UR4], R24, gsb0 ;  /* 0x03600000041879f1 */ /* 0x000fe60008041018 */
[----:B------:R-:W-:Y:S02]  /*1ae0*/  WARPGROUP.DEPBAR.LE gsb0, 0x0 ;  /* 0x00008000000079c5 */ /* 0x000fe40000010000 */
[----:B------:R-:W-:Y:S05]  /*1af0*/  @!P1 BRA `(.L_x_24) ;  /* 0x0000000000d89947 */ /* 0x000fea0003800000 */
[----:B------:R-:W-:Y:S01]  /*1b00*/  UIADD3 UR4, UR42, 0x1, URZ ;  /* 0x000000012a047890 */ /* 0x000fe2000fffe03f */
[----:B------:R-:W-:Y:S02]  /*1b10*/  IMAD.U32 R0, RZ, RZ, UR45 ;  /* 0x0000002dff007e24 */ /* 0x000fe4000f8e00ff */
[----:B------:R-:W-:Y:S01]  /*1b20*/  IMAD.U32 R3, RZ, RZ, UR42 ;  /* 0x0000002aff037e24 */ /* 0x000fe2000f8e00ff */
[----:B------:R-:W-:-:S04]  /*1b30*/  UISETP.NE.AND UP0, UPT, UR4, 0x4, UPT ;  /* 0x000000040400788c */ /* 0x000fc8000bf05270 */
[----:B------:R-:W-:Y:S02]  /*1b40*/  USEL UR5, URZ, 0x1, UP0 ;  /* 0x000000013f057887 */ /* 0x000fe40008000000 */
[----:B------:R-:W-:Y:S02]  /*1b50*/  USEL UR8, UR4, URZ, UP0 ;  /* 0x0000003f04087287 */ /* 0x000fe40008000000 */
[----:B------:R-:W-:-:S06]  /*1b60*/  ULOP3.LUT UR5, UR46, UR5, URZ, 0x3c, !UPT ;  /* 0x000000052e057292 */ /* 0x000fcc000f8e3c3f */
[----:B------:R-:W-:-:S07]  /*1b70*/  IMAD.U32 R6, RZ, RZ, UR5 ;  /* 0x00000005ff067e24 */ /* 0x000fce000f8e00ff */
.L_x_31:
[----:B------:R-:W-:Y:S05]  /*1b80*/  @!P0 BRA `(.L_x_25) ;  /* 0x0000000000048947 */ /* 0x000fea0003800000 */
[----:B------:R-:W-:Y:S01]  /*1b90*/  BPT.TRAP 0x1 ;  /* 0x000000040000795c */ /* 0x000fe20000300000 */
.L_x_25:
[----:B------:R-:W-:Y:S01]  /*1ba0*/  ULEA UR4, UR8, UR41, 0x3 ;  /* 0x0000002908047291 */ /* 0x000fe2000f8e183f */
[----:B------:R-:W-:-:S08]  /*1bb0*/  SHF.L.U32 R4, R6, 0x1f, RZ ;  /* 0x0000001f06047819 */ /* 0x000fd000000006ff */
[----:B------:R0:W1:Y:S01]  /*1bc0*/  SYNCS.PHASECHK.TRANS64.TRYWAIT P1, [UR4], R4 ;  /* 0x00000004ff0075a7 */ /* 0x0000620008020144 */
[----:B------:R-:W-:Y:S05]  /*1bd0*/  @!P0 BRA `(.L_x_26) ;  /* 0x0000000000048947 */ /* 0x000fea0003800000 */
[----:B------:R-:W-:Y:S01]  /*1be0*/  BPT.TRAP 0x1 ;  /* 0x000000040000795c */ /* 0x000fe20000300000 */
.L_x_26:
[----:B-1----:R-:W-:Y:S05]  /*1bf0*/  @P1 BRA `(.L_x_27) ;  /* 0x0000000000081947 */ /* 0x002fea0003800000 */
[----:B------:R-:W1:Y:S02]  /*1c00*/  SYNCS.PHASECHK.TRANS64.TRYWAIT P1, [UR4], R4 ;  /* 0x00000004ff0075a7 */ /* 0x000e640008020144 */
[----:B-1----:R-:W-:Y:S05]  /*1c10*/  @!P1 BRA `(.L_x_28) ;  /* 0x0000005000209947 */ /* 0x002fea0003800000 */
.L_x_27:
[----:B------:R-:W-:Y:S01]  /*1c20*/  ULEA UR4, UR8, UR47, 0x8 ;  /* 0x0000002f08047291 */ /* 0x000fe2000f8e403f */
[----:B------:R-:W-:Y:S01]  /*1c30*/  WARPGROUP.ARRIVE ;  /* 0x00000000000079c5 */ /* 0x000fe20000000000 */
[----:B------:R-:W-:Y:S01]  /*1c40*/  ULEA UR6, UR8, UR48, 0x9 ;  /* 0x0000003008067291 */ /* 0x000fe2000f8e483f */
[----:B------:R-:W-:Y:S01]  /*1c50*/  UMOV UR5, 0x80000020 ;  /* 0x8000002000057882 */ /* 0x000fe20000000000 */
[----:B------:R-:W-:-:S07]  /*1c60*/  UMOV UR7, 0x80000020 ;  /* 0x8000002000077882 */ /* 0x000fce0000000000 */
[----:B------:R-:W-:Y:S01]  /*1c70*/  IGMMA.64x128x32.S8.S8 R24, gdesc[UR4], R24, gsb0 ;  /* 0x03600000041879f1 */ /* 0x000fe20008041018 */
        /* <DEDUP_REMOVED lines=9> */
[----:B------:R-:W-:Y:S01]  /*1d10*/  BPT.TRAP 0x1 ;  /* 0x000000040000795c */ /* 0x000fe20000300000 */
.L_x_29:
[----:B------:R-:W-:Y:S01]  /*1d20*/  ISETP.NE.AND P1, PT, R98, RZ, PT ;  /* 0x000000ff6200720c */ /* 0x000fe20003f25270 */
[----:B------:R-:W-:-:S12]  /*1d30*/  UISETP.GT.U32.AND UP0, UPT, UR36, 0x1, UPT ;  /* 0x000000012400788c */ /* 0x000fd8000bf04070 */
[----:B01----:R-:W-:-:S05]  /*1d40*/  @P1 LEA R4, R3, UR41, 0x3 ;  /* 0x0000002903041c11 */ /* 0x003fca000f8e18ff */
[----:B------:R-:W-:-:S05]  /*1d50*/  @P1 VIADD R5, R4, 0x20 ;  /* 0x0000002004051836 */ /* 0x000fca0000000000 */
[----:B------:R-:W-:-:S04]  /*1d60*/  @P1 PRMT R5, R22, 0x654, R5 ;  /* 0x0000065416051816 */ /* 0x000fc80000000005 */
[----:B------:R0:W-:Y:S01]  /*1d70*/  @P1 SYNCS.ARRIVE.TRANS64.RED.A1T0 RZ, [R5+URZ], RZ ;  /* 0x000000ff05ff19a7 */ /* 0x0001e2000810043f */
[----:B------:R-:W-:-:S13]  /*1d80*/  PLOP3.LUT P1, PT, PT, PT, UP0, 0x80, 0x0 ;  /* 0x000000000000781c */ /* 0x000fda0003f2f008 */
[----:B0-----:R-:W-:Y:S05]  /*1d90*/  @P1 BRA `(.L_x_30) ;  /* 0x0000000000041947 */ /* 0x001fea0003800000 */
[----:B------:R-:W-:Y:S01]  /*1da0*/  BPT.TRAP 0x1 ;  /* 0x000000040000795c */ /* 0x000fe20000300000 */
.L_x_30:
[----:B------:R-:W-:Y:S01]  /*1db0*/  UIADD3 UR8, UR8, 0x1, URZ ;  /* 0x0000000108087890 */ /* 0x000fe2000fffe03f */
[C---:B------:R-:W-:Y:S01]  /*1dc0*/  ISETP.GT.AND P2, PT, R0.reuse, 0x1, PT ;  /* 0x000000010000780c */ /* 0x040fe20003f44270 */
[----:B------:R-:W-:Y:S02]  /*1dd0*/  VIADD R3, R3, 0x1 ;  /* 0x0000000103037836 */ /* 0x000fe40000000000 */
[----:B------:R-:W-:Y:S01]  /*1de0*/  UISETP.NE.AND UP0, UPT, UR8, 0x4, UPT ;  /* 0x000000040800788c */ /* 0x000fe2000bf05270 */
[----:B------:R-:W-:Y:S02]  /*1df0*/  VIADD R0, R0, 0xffffffff ;  /* 0xffffffff00007836 */ /* 0x000fe40000000000 */
[C---:B------:R-:W-:Y:S01]  /*1e00*/  ISETP.NE.AND P1, PT, R3.reuse, 0x4, PT ;  /* 0x000000040300780c */ /* 0x040fe20003f25270 */
[----:B------:R-:W-:Y:S02]  /*1e10*/  USEL UR4, URZ, 0x1, UP0 ;  /* 0x000000013f047887 */ /* 0x000fe40008000000 */
[----:B------:R-:W-:Y:S01]  /*1e20*/  USEL UR8, UR8, URZ, UP0 ;  /* 0x0000003f08087287 */ /* 0x000fe20008000000 */
[----:B------:R-:W-:-:S03]  /*1e30*/  SEL R3, R3, RZ, P1 ;  /* 0x000000ff03037207 */ /* 0x000fc60000800000 */
[----:B------:R-:W-:Y:S01]  /*1e40*/  LOP3.LUT R6, R6, UR4, RZ, 0x3c, !PT ;  /* 0x0000000406067c12 */ /* 0x000fe2000f8e3cff */
[----:B------:R-:W-:Y:S07]  /*1e50*/  @P2 BRA `(.L_x_31) ;  /* 0xfffffffc00482947 */ /* 0x000fee000383ffff */
.L_x_24:
[----:B------:R-:W0:Y:S01]  /*1e60*/  LDC R0, c[0x0][0x28c] ;  /* 0x0000a300ff007b82 */ /* 0x000e220000000800 */
[----:B------:R1:W-:Y:S01]  /*1e70*/  SYNCS.ARRIVE.TRANS64.A1T0 RZ, [R93+UR44], RZ ;  /* 0x000000ff5dff79a7 */ /* 0x0003e2000810002c */
[----:B0-----:R-:W-:-:S13]  /*1e80*/  ISETP.GE.AND P1, PT, R0, 0x1, PT ;  /* 0x000000010000780c */ /* 0x001fda0003f26270 */
[----:B-1----:R-:W-:Y:S05]  /*1e90*/  @!P1 BRA `(.L_x_32) ;  /* 0x0000000000409947 */ /* 0x002fea0003800000 */
[----:B------:R-:W-:Y:S05]  /*1ea0*/  @!P0 BRA `(.L_x_33) ;  /* 0x0000000000048947 */ /* 0x000fea0003800000 */
[----:B------:R-:W-:Y:S01]  /*1eb0*/  BPT.TRAP 0x1 ;  /* 0x000000040000795c */ /* 0x000fe20000300000 */
.L_x_33:
[----:B------:R-:W-:Y:S01]  /*1ec0*/  ISETP.NE.AND P0, PT, R98, RZ, PT ;  /* 0x000000ff6200720c */ /* 0x000fe20003f05270 */
[----:B------:R-:W-:-:S12]  /*1ed0*/  IMAD.U32 R3, RZ, RZ, UR41 ;  /* 0x00000029ff037e24 */ /* 0x000fd8000f8e00ff */
[----:B------:R-:W-:-:S05]  /*1ee0*/  VOTEU.ANY UP0, P0 ;  /* 0x00000000003f7886 */ /* 0x000fca0000000100 */
[----:B------:R-:W-:Y:S02]  /*1ef0*/  @UP0 UIADD3 UR4, UR45, UR42, URZ ;  /* 0x0000002a2d040290 */ /* 0x000fe4000fffe03f */
[----:B------:R-:W-:-:S04]  /*1f00*/  UISETP.GT.U32.AND UP0, UPT, UR36, 0x1, UPT ;  /* 0x000000012400788c */ /* 0x000fc8000bf04070 */
[----:B------:R-:W-:-:S04]  /*1f10*/  IMAD.U32 R0, RZ, RZ, UR4 ;  /* 0x00000004ff007e24 */ /* 0x000fc8000f8e00ff */
[----:B------:R-:W-:-:S05]  /*1f20*/  @P0 IMAD.SHL.U32 R0, R0, 0x8, RZ ;  /* 0x0000000800000824 */ /* 0x000fca00078e00ff */
[----:B------:R-:W-:-:S04]  /*1f30*/  @P0 LOP3.LUT R0, R0, 0x18, RZ, 0xc0, !PT ;  /* 0x0000001800000812 */ /* 0x000fc800078ec0ff */
[----:B------:R-:W-:-:S04]  /*1f40*/  @P0 IADD3 R3, R3, 0x20, R0 ;  /* 0x0000002003030810 */ /* 0x000fc80007ffe000 */
[----:B------:R-:W-:-:S04]  /*1f50*/  @P0 PRMT R3, R22, 0x654, R3 ;  /* 0x0000065416030816 */ /* 0x000fc80000000003 */
[----:B------:R0:W-:Y:S01]  /*1f60*/  @P0 SYNCS.ARRIVE.TRANS64.RED.A1T0 RZ, [R3+URZ], RZ ;  /* 0x000000ff03ff09a7 */ /* 0x0001e2000810043f */
[----:B------:R-:W-:-:S13]  /*1f70*/  PLOP3.LUT P0, PT, PT, PT, UP0, 0x80, 0x0 ;  /* 0x000000000000781c */ /* 0x000fda0003f0f008 */
[----:B0-----:R-:W-:Y:S05]  /*1f80*/  @P0 BRA `(.L_x_32) ;  /* 0x0000000000040947 */ /* 0x001fea0003800000 */
[----:B------:R-:W-:Y:S01]  /*1f90*/  BPT.TRAP 0x1 ;  /* 0x000000040000795c */ /* 0x000fe20000300000 */
.L_x_32:
[----:B------:R-:W-:Y:S01]  /*1fa0*/  SHF.L.U32 R3, R99, 0x1f, RZ ;  /* 0x0000001f63037819 */ /* 0x000fe200000006ff */
[----:B------:R-:W-:Y:S01]  /*1fb0*/  UIADD3 UR42, UR40, UR42, URZ ;  /* 0x0000002a282a7290 */ /* 0x000fe2000fffe03f */
[----:B------:R-:W0:Y:S01]  /*1fc0*/  LDC R14, c[0x0][0x288] ;  /* 0x0000a200ff0e7b82 */ /* 0x000e220000000800 */
[----:B------:R-:W-:Y:S02]  /*1fd0*/  IMAD.SHL.U32 R8, R89, 0x2, RZ ;  /* 0x0000000259087824 */ /* 0x000fe400078e00ff */
[----:B------:R-:W-:Y:S02]  /*1fe0*/  USHF.R.U32.HI UR4, URZ, 0x2, UR42 ;  /* 0x000000023f047899 */ /* 0x000fe4000801162a */
[----:B------:R-:W-:Y:S01]  /*1ff0*/  UISETP.GT.U32.AND UP0, UPT, UR42, 0x3, UPT ;  /* 0x000000032a00788c */ /* 0x000fe2000bf04070 */
[----:B------:R-:W-:Y:S01]  /*2000*/  SHF.R.S32.HI R9, RZ, 0x1f, R8 ;  /* 0x0000001fff097819 */ /* 0x000fe20000011408 */
[----:B------:R-:W-:Y:S01]  /*2010*/  ULOP3.LUT UR4, UR4, 0x1, URZ, 0xc0, !UPT ;  /* 0x0000000104047892 */ /* 0x000fe2000f8ec03f */
[----:B------:R-:W1:Y:S01]  /*2020*/  SYNCS.PHASECHK.TRANS64.TRYWAIT P0, [R92+UR43+0x10], R3 ;  /* 0x000010035c0075a7 */ /* 0x000e62000800016b */
[----:B------:R-:W-:-:S02]  /*2030*/  UISETP.LT.U32.AND UP0, UPT, UR40, 0x4, UP0 ;  /* 0x000000042800788c */ /* 0x000fc40008701070 */
[----:B------:R-:W-:Y:S02]  /*2040*/  UISETP.NE.U32.AND UP1, UPT, UR4, 0x1, UPT ;  /* 0x000000010400788c */ /* 0x000fe4000bf25070 */
[----:B------:R-:W-:Y:S02]  /*2050*/  USEL UR5, URZ, 0x1, !UP0 ;  /* 0x000000013f057887 */ /* 0x000fe4000c000000 */
[----:B------:R-:W-:Y:S02]  /*2060*/  UISETP.GT.U32.AND UP1, UPT, UR40, 0x3, !UP1 ;  /* 0x000000032800788c */ /* 0x000fe4000cf24070 */
[----:B------:R-:W-:Y:S02]  /*2070*/  ULOP3.LUT UR42, UR42, 0x3, URZ, 0xc0, !UPT ;  /* 0x000000032a2a7892 */ /* 0x000fe4000f8ec03f */
[----:B------:R-:W-:-:S04]  /*2080*/  USEL UR4, URZ, 0x1, !UP1 ;  /* 0x000000013f047887 */ /* 0x000fc8000c800000 */
[----:B------:R-:W-:Y:S01]  /*2090*/  ULOP3.LUT UR46, UR4, UR46, UR5, 0x96, !UPT ;  /* 0x0000002e042e7292 */ /* 0x000fe2000f8e9605 */
[----:B01----:R-:W-:Y:S11]  /*20a0*/  @!P0 BRA `(.L_x_34) ;  /* 0x0000004c00148947 */ /* 0x003ff60003800000 */
.L_x_192:
[----:B0-----:R-:W-:Y:S01]  /*20b0*/  IMAD.SHL.U32 R3, R19, 0x40, RZ ;  /* 0x0000004013037824 */ /* 0x001fe200078e00ff */
[----:B------:R-:W-:Y:S01]  /*20c0*/  ULDC UR6, c[0x0][0x284] ;  /* 0x0000a10000067ab9 */ /* 0x000fe20000000800 */
[----:B------:R-:W-:Y:S01]  /*20d0*/  IMAD.SHL.U32 R15, R18, 0x80, RZ ;  /* 0x00000080120f7824 */ /* 0x000fe200078e00ff */
[----:B------:R-:W-:Y:S01]  /*20e0*/  SHF.R.S32.HI R101, RZ, 0x1f, R2 ;  /* 0x0000001fff657819 */ /* 0x000fe20000011402 */
[----:B------:R-:W-:Y:S01]  /*20f0*/  ULDC.64 UR4, c[0x0][0x5d0] ;  /* 0x0001740000047ab9 */ /* 0x000fe20000000a00 */
[----:B------:R-:W-:Y:S01]  /*2100*/  ISETP.GE.AND P0, PT, R3, UR6, PT ;  /* 0x0000000603007c0c */ /* 0x000fe2000bf06270 */
[----:B------:R-:W-:Y:S01]  /*2110*/  IMAD.WIDE.U32 R4, R2, UR4, R8 ;  /* 0x0000000402047c25 */ /* 0x000fe2000f8e0008 */
[----:B------:R-:W-:Y:S02]  /*2120*/  SHF.R.S32.HI R100, RZ, 0x1f, R15 ;  /* 0x0000001fff647819 */ /* 0x000fe4000001140f */
[----:B------:R-:W-:Y:S01]  /*2130*/  ISETP.GE.OR P0, PT, R15, R14, P0 ;  /* 0x0000000e0f00720c */ /* 0x000fe20000706670 */
[----:B------:R-:W-:Y:S01]  /*2140*/  IMAD R7, R101, UR4, RZ ;  /* 0x0000000465077c24 */ /* 0x000fe2000f8e02ff */
[----:B------:R-:W-:-:S03]  /*2150*/  IADD3 R4, P1, R15, R4, RZ ;  /* 0x000000040f047210 */ /* 0x000fc60007f3e0ff */
[----:B------:R-:W-:-:S05]  /*2160*/  IMAD R7, R2, UR5, R7 ;  /* 0x0000000502077c24 */ /* 0x000fca000f8e0207 */
[----:B------:R-:W-:-:S03]  /*2170*/  IADD3.X R5, R100, R5, R7, P1, !PT ;  /* 0x0000000564057210 */ /* 0x000fc60000ffe407 */
[----:B------:R-:W-:Y:S05]  /*2180*/  @P0 BRA `(.L_x_35) ;  /* 0x0000003000b00947 */ /* 0x000fea0003800000 */
[----:B------:R-:W0:Y:S01]  /*2190*/  LDC.64 R10, c[0x0][0x5c8] ;  /* 0x00017200ff0a7b82 */ /* 0x000e220000000a00 */
[----:B------:R-:W-:Y:S01]  /*21a0*/  IMAD.WIDE R12, R19, 0x40, R90 ;  /* 0x00000040130c7825 */ /* 0x000fe200078e025a */
[----:B------:R-:W-:Y:S01]  /*21b0*/  ULDC.64 UR4, c[0x0][0x5c0] ;  /* 0x0001700000047ab9 */ /* 0x000fe20000000a00 */
[----:B------:R-:W-:Y:S02]  /*21c0*/  BSSY B0, `(.L_x_35) ;  /* 0x0000328000007945 */ /* 0x000fe40003800000 */
[-C--:B0-----:R-:W-:Y:S02]  /*21d0*/  IMAD R0, R13, R10.reuse, RZ ;  /* 0x0000000a0d007224 */ /* 0x081fe400078e02ff */
[----:B------:R-:W-:-:S04]  /*21e0*/  IMAD.WIDE.U32 R4, R12, R10, R4 ;  /* 0x0000000a0c047225 */ /* 0x000fc800078e0004 */
[----:B------:R-:W-:Y:S01]  /*21f0*/  IMAD R7, R12, R11, R0 ;  /* 0x0000000b0c077224 */ /* 0x000fe200078e0200 */
[----:B------:R-:W-:Y:S01]  /*2200*/  IADD3 R4, P0, R4, UR4, RZ ;  /* 0x0000000404047c10 */ /* 0x000fe2000ff1e0ff */
[----:B------:R-:W-:Y:S02]  /*2210*/  IMAD R0, R89, -0x2, R14 ;  /* 0xfffffffe59007824 */ /* 0x000fe400078e020e */
[----:B------:R-:W-:Y:S01]  /*2220*/  IMAD.IADD R7, R5, 0x1, R7 ;  /* 0x0000000105077824 */ /* 0x000fe200078e0207 */
[----:B------:R-:W-:Y:S01]  /*2230*/  LEA R6, P1, R10, R4, 0x3 ;  /* 0x000000040a067211 */ /* 0x000fe200078218ff */
[----:B------:R-:W-:Y:S02]  /*2240*/  IMAD.IADD R14, R96, 0x1, -R3 ;  /* 0x00000001600e7824 */ /* 0x000fe400078e0a03 */
[----:B------:R-:W-:Y:S01]  /*2250*/  IMAD.IADD R0, R0, 0x1, -R15 ;  /* 0x0000000100007824 */ /* 0x000fe200078e0a0f */
[----:B------:R-:W-:Y:S02]  /*2260*/  IADD3.X R5, R7, UR5, RZ, P0, !PT ;  /* 0x0000000507057c10 */ /* 0x000fe400087fe4ff */
[----:B-----5:R-:W-:-:S02]  /*2270*/  ISETP.NE.AND P0, PT, R88, RZ, PT ;  /* 0x000000ff5800720c */ /* 0x020fc40003f05270 */
[----:B------:R-:W-:-:S11]  /*2280*/  LEA.HI.X R7, R10, R5, R11, 0x3, P1 ;  /* 0x000000050a077211 */ /* 0x000fd600008f1c0b */
[----:B------:R-:W-:Y:S05]  /*2290*/  @!P0 BRA `(.L_x_36) ;  /* 0x0000002400608947 */ /* 0x000fea0003800000 */
[----:B------:R-:W0:Y:S01]  /*22a0*/  LDC.64 R18, c[0x0][0x5b0] ;  /* 0x00016c00ff127b82 */ /* 0x000e220000000a00 */
[----:B------:R-:W-:Y:S01]  /*22b0*/  ULDC.64 UR4, c[0x0][0x5b8] ;  /* 0x00016e0000047ab9 */ /* 0x000fe20000000a00 */
[----:B------:R-:W-:Y:S01]  /*22c0*/  ISETP.GE.AND P1, PT, R14, 0x1, PT ;  /* 0x000000010e00780c */ /* 0x000fe20003f26270 */
[----:B------:R-:W-:Y:S01]  /*22d0*/  IMAD.WIDE.U32 R8, R2, UR4, R8 ;  /* 0x0000000402087c25 */ /* 0x000fe2000f8e0008 */
[----:B------:R-:W-:Y:S02]  /*22e0*/  BSSY B1, `(.L_x_37) ;  /* 0x000000e000017945 */ /* 0x000fe40003800000 */
[----:B------:R-:W-:Y:S01]  /*22f0*/  ISETP.LT.OR P5, PT, R0, 0x1, !P1 ;  /* 0x000000010000780c */ /* 0x000fe20004fa1670 */
[----:B------:R-:W-:Y:S01]  /*2300*/  IMAD R3, R101, UR4, RZ ;  /* 0x0000000465037c24 */ /* 0x000fe2000f8e02ff */
[----:B------:R-:W1:Y:S01]  /*2310*/  LDC.64 R20, c[0x0][0x5a8] ;  /* 0x00016a00ff147b82 */ /* 0x000e620000000a00 */
[----:B------:R-:W-:Y:S02]  /*2320*/  IADD3 R10, P0, R15, R8, RZ ;  /* 0x000000080f0a7210 */ /* 0x000fe40007f1e0ff */
[----:B------:R-:W-:-:S05]  /*2330*/  IMAD R3, R2, UR5, R3 ;  /* 0x0000000502037c24 */ /* 0x000fca000f8e0203 */
[----:B------:R-:W-:Y:S01]  /*2340*/  IADD3.X R11, R100, R9, R3, P0, !PT ;  /* 0x00000009640b7210 */ /* 0x000fe200007fe403 */
[-C--:B0-----:R-:W-:Y:S02]  /*2350*/  IMAD R8, R13, R18.reuse, RZ ;  /* 0x000000120d087224 */ /* 0x081fe400078e02ff */
[----:B------:R-:W-:-:S04]  /*2360*/  IMAD.WIDE.U32 R2, R12, R18, R10 ;  /* 0x000000120c027225 */ /* 0x000fc800078e000a */
[----:B------:R-:W-:Y:S01]  /*2370*/  IMAD R15, R12, R19, R8 ;  /* 0x000000130c0f7224 */ /* 0x000fe200078e0208 */
[----:B-1----:R-:W-:-:S04]  /*2380*/  IADD3 R2, P0, R2, R20, RZ ;  /* 0x0000001402027210 */ /* 0x002fc80007f1e0ff */
[----:B------:R-:W-:Y:S01]  /*2390*/  IADD3.X R3, R21, R3, R15, P0, !PT ;  /* 0x0000000315037210 */ /* 0x000fe200007fe40f */
[----:B------:R-:W-:Y:S08]  /*23a0*/  @P5 BRA `(.L_x_38) ;  /* 0x0000000000045947 */ /* 0x000ff00003800000 */
[----:B------:R0:W5:Y:S02]  /*23b0*/  LDG.E.U8 R97, desc[UR52][R2.64] ;  /* 0x0000003402617981 */ /* 0x000164000c1e1100 */
.L_x_38:
[----:B------:R-:W-:Y:S05]  /*23c0*/  BSYNC B1 ;  /* 0x0000000000017941 */ /* 0x000fea0003800000 */
.L_x_37:
[----:B-----5:R-:W-:Y:S01]  /*23d0*/  LOP3.LUT R13, R97, 0xffff, RZ, 0xc0, !PT ;  /* 0x0000ffff610d7812 */ /* 0x020fe200078ec0ff */
[C---:B------:R-:W-:Y:S01]  /*23e0*/  IMAD.SHL.U32 R8, R18.reuse, 0x8, RZ ;  /* 0x0000000812087824 */ /* 0x040fe200078e00ff */
[----:B------:R-:W-:Y:S01]  /*23f0*/  SHF.L.U64.HI R9, R18, 0x3, R19 ;  /* 0x0000000312097819 */ /* 0x000fe20000010213 */
[----:B------:R-:W-:Y:S01]  /*2400*/  BSSY B1, `(.L_x_39) ;  /* 0x000000e000017945 */ /* 0x000fe20003800000 */
[----:B------:R-:W-:Y:S02]  /*2410*/  PRMT R13, R13, 0x8880, RZ ;  /* 0x000088800d0d7816 */ /* 0x000fe400000000ff */
[----:B------:R-:W-:Y:S01]  /*2420*/  ISETP.LT.OR P2, PT, R0, 0x2, !P1 ;  /* 0x000000020000780c */ /* 0x000fe20004f41670 */
[----:B------:R-:W-:Y:S01]  /*2430*/  IMAD.WIDE.U32 R8, R12, R18, R8 ;  /* 0x000000120c087225 */ /* 0x000fe200078e0008 */
[----:B------:R-:W-:-:S03]  /*2440*/  ISETP.GE.AND P0, PT, R14, 0x9, PT ;  /* 0x000000090e00780c */ /* 0x000fc60003f06270 */
[----:B------:R-:W-:Y:S01]  /*2450*/  IMAD R12, R13, R88, RZ ;  /* 0x000000580d0c7224 */ /* 0x000fe200078e02ff */
[----:B------:R-:W-:Y:S01]  /*2460*/  IADD3 R8, P3, P4, R10, R20, R8 ;  /* 0x000000140a087210 */ /* 0x000fe20007c7e008 */
[----:B------:R-:W-:Y:S02]  /*2470*/  IMAD.IADD R14, R15, 0x1, R9 ;  /* 0x000000010f0e7824 */ /* 0x000fe400078e0209 */
[----:B------:R-:W-:-:S05]  /*2480*/  @!P5 IMAD R13, R24, R23, R12 ;  /* 0x00000017180dd224 */ /* 0x000fca00078e020c */
[----:B------:R1:W-:Y:S01]  /*2490*/  @!P5 STG.E.U8 desc[UR52][R4.64], R13 ;  /* 0x0000000d0400d986 */ /* 0x0003e2000c101134 */
[----:B------:R-:W-:Y:S05]  /*24a0*/  @P2 BRA `(.L_x_40) ;  /* 0x00000000000c2947 */ /* 0x000fea0003800000 */
[----:B------:R-:W1:Y:S02]  /*24b0*/  LDG.E.U8 R97, desc[UR52][R2.64+0x1] ;  /* 0x0000013402617981 */ /* 0x000e64000c1e1100 */
[----:B-1----:R-:W-:-:S05]  /*24c0*/  PRMT R13, R97, 0x8880, RZ ;  /* 0x00008880610d7816 */ /* 0x002fca00000000ff */
[----:B------:R-:W-:-:S07]  /*24d0*/  IMAD R12, R13, R88, RZ ;  /* 0x000000580d0c7224 */ /* 0x000fce00078e02ff */
.L_x_40:
[----:B------:R-:W-:Y:S05]  /*24e0*/  BSYNC B1 ;  /* 0x0000000000017941 */ /* 0x000fea0003800000 */
.L_x_39:
[C---:B------:R-:W-:Y:S01]  /*24f0*/  ISETP.LT.OR P5, PT, R0.reuse, 0x1, !P0 ;  /* 0x000000010000780c */ /* 0x040fe200047a1670 */
[----:B------:R-:W-:Y:S01]  /*2500*/  @!P2 IMAD R25, R25, R23, R12 ;  /* 0x000000171919a224 */ /* 0x000fe200078e020c */
[----:B------:R-:W-:Y:S01]  /*2510*/  BSSY B1, `(.L_x_41) ;  /* 0x000000a000017945 */ /* 0x000fe20003800000 */
[----:B------:R-:W-:Y:S02]  /*2520*/  IADD3.X R9, R11, R21, R14, P3, P4 ;  /* 0x000000150b097210 */ /* 0x000fe40001fe840e */
[C---:B------:R-:W-:Y:S01]  /*2530*/  ISETP.LT.OR P3, PT, R0.reuse, 0x2, !P0 ;  /* 0x000000020000780c */ /* 0x040fe20004761670 */
[----:B------:R2:W-:Y:S01]  /*2540*/  @!P2 STG.E.U8 desc[UR52][R4.64+0x1], R25 ;  /* 0x000001190400a986 */ /* 0x0005e2000c101134 */
[C---:B------:R-:W-:Y:S02]  /*2550*/  ISETP.LT.OR P4, PT, R0.reuse, 0x9, !P1 ;  /* 0x000000090000780c */ /* 0x040fe40004f81670 */
[----:B------:R-:W-:-:S04]  /*2560*/  ISETP.LT.OR P2, PT, R0, 0xa, !P1 ;  /* 0x0000000a0000780c */ /* 0x000fc80004f41670 */
[----:B------:R-:W-:Y:S09]  /*2570*/  @P5 BRA `(.L_x_42) ;  /* 0x00000000000c5947 */ /* 0x000ff20003800000 */
[----:B------:R-:W3:Y:S02]  /*2580*/  LDG.E.U8 R97, desc[UR52][R8.64] ;  /* 0x0000003408617981 */ /* 0x000ee4000c1e1100 */
[----:B---3--:R-:W-:-:S05]  /*2590*/  PRMT R11, R97, 0x8880, RZ ;  /* 0x00008880610b7816 */ /* 0x008fca00000000ff */
[----:B------:R-:W-:-:S07]  /*25a0*/  IMAD R12, R11, R88, RZ ;  /* 0x000000580b0c7224 */ /* 0x000fce00078e02ff */
.L_x_42:
[----:B------:R-:W-:Y:S05]  /*25b0*/  BSYNC B1 ;  /* 0x0000000000017941 */ /* 0x000fea0003800000 */
.L_x_41:
[----:B------:R-:W-:Y:S01]  /*25c0*/  @!P5 IMAD R11, R26, R23, R12 ;  /* 0x000000171a0bd224 */ /* 0x000fe200078e020c */
[----:B------:R-:W-:Y:S04]  /*25d0*/  BSSY B1, `(.L_x_43) ;  /* 0x0000006000017945 */ /* 0x000fe80003800000 */
[----:B------:R3:W-:Y:S01]  /*25e0*/  @!P5 STG.E.U8 desc[UR52][R6.64], R11 ;  /* 0x0000000b0600d986 */ /* 0x0007e2000c101134 */
[----:B------:R-:W-:Y:S05]  /*25f0*/  @P3 BRA `(.L_x_44) ;  /* 0x00000000000c3947 */ /* 0x000fea0003800000 */
[----:B------:R-:W3:Y:S02]  /*2600*/  LDG.E.U8 R97, desc[UR52][R8.64+0x1] ;  /* 0x0000013408617981 */ /* 0x000ee4000c1e1100 */
[----:B---3--:R-:W-:-:S05]  /*2610*/  PRMT R11, R97, 0x8880, RZ ;  /* 0x00008880610b7816 */ /* 0x008fca00000000ff */
[----:B------:R-:W-:-:S07]  /*2620*/  IMAD R12, R11, R88, RZ ;  /* 0x000000580b0c7224 */ /* 0x000fce00078e02ff */
.L_x_44:
[----:B------:R-:W-:Y:S05]  /*2630*/  BSYNC B1 ;  /* 0x0000000000017941 */ /* 0x000fea0003800000 */
.L_x_43:
[----:B------:R-:W-:Y:S01]  /*2640*/  @!P3 IMAD R27, R27, R23, R12 ;  /* 0x000000171b1bb224 */ /* 0x000fe200078e020c */
[----:B------:R-:W-:Y:S04]  /*2650*/  BSSY B1, `(.L_x_45) ;  /* 0x0000006000017945 */ /* 0x000fe80003800000 */
[----:B------:R4:W-:Y:S01]  /*2660*/  @!P3 STG.E.U8 desc[UR52][R6.64+0x1], R27 ;  /* 0x0000011b0600b986 */ /* 0x0009e2000c101134 */
[----:B------:R-:W-:Y:S05]  /*2670*/  @P4 BRA `(.L_x_46) ;  /* 0x00000000000c4947 */ /* 0x000fea0003800000 */
[----:B------:R-:W3:Y:S02]  /*2680*/  LDG.E.U8 R97, desc[UR52][R2.64+0x8] ;  /* 0x0000083402617981 */ /* 0x000ee4000c1e1100 */
[----:B---3--:R-:W-:-:S05]  /*2690*/  PRMT R11, R97, 0x8880, RZ ;  /* 0x00008880610b7816 */ /* 0x008fca00000000ff */
[----:B------:R-:W-:-:S07]  /*26a0*/  IMAD R12, R11, R88, RZ ;  /* 0x000000580b0c7224 */ /* 0x000fce00078e02ff */
.L_x_46:
[----:B------:R-:W-:Y:S05]  /*26b0*/  BSYNC B1 ;  /* 0x0000000000017941 */ /* 0x000fea0003800000 */
.L_x_45:
[----:B---3--:R-:W-:Y:S01]  /*26c0*/  @!P4 IMAD R11, R28, R23, R12 ;  /* 0x000000171c0bc224 */ /* 0x008fe200078e020c */
[----:B------:R-:W-:Y:S04]  /*26d0*/  BSSY B1, `(.L_x_47) ;  /* 0x0000006000017945 */ /* 0x000fe80003800000 */
[----:B------:R3:W-:Y:S01]  /*26e0*/  @!P4 STG.E.U8 desc[UR52][R4.64+0x8], R11 ;  /* 0x0000080b0400c986 */ /* 0x0007e2000c101134 */
[----:B------:R-:W-:Y:S05]  /*26f0*/  @P2 BRA `(.L_x_48) ;  /* 0x00000000000c2947 */ /* 0x000fea0003800000 */
[----:B------:R-:W3:Y:S02]  /*2700*/  LDG.E.U8 R97, desc[UR52][R2.64+0x9] ;  /* 0x0000093402617981 */ /* 0x000ee4000c1e1100 */
[----:B---3--:R-:W-:-:S05]  /*2710*/  PRMT R11, R97, 0x8880, RZ ;  /* 0x00008880610b7816 */ /* 0x008fca00000000ff */
[----:B------:R-:W-:-:S07]  /*2720*/  IMAD R12, R11, R88, RZ ;  /* 0x000000580b0c7224 */ /* 0x000fce00078e02ff */
.L_x_48:
[----:B------:R-:W-:Y:S05]  /*2730*/  BSYNC B1 ;  /* 0x0000000000017941 */ /* 0x000fea0003800000 */
.L_x_47:
[C---:B------:R-:W-:Y:S01]  /*2740*/  ISETP.LT.OR P4, PT, R0.reuse, 0x9, !P0 ;  /* 0x000000090000780c */ /* 0x040fe20004781670 */
[----:B------:R-:W-:Y:S01]  /*2750*/  @!P2 IMAD R29, R29, R23, R12 ;  /* 0x000000171d1da224 */ /* 0x000fe200078e020c */
[----:B------:R-:W-:Y:S01]  /*2760*/  BSSY B1, `(.L_x_49) ;  /* 0x0000009000017945 */ /* 0x000fe20003800000 */
[C---:B------:R-:W-:Y:S02]  /*2770*/  ISETP.LT.OR P3, PT, R0.reuse, 0xa, !P0 ;  /* 0x0000000a0000780c */ /* 0x040fe40004761670 */
[C---:B------:R-:W-:Y:S01]  /*2780*/  ISETP.LT.OR P5, PT, R0.reuse, 0x11, !P1 ;  /* 0x000000110000780c */ /* 0x040fe20004fa1670 */
[----:B------:R0:W-:Y:S01]  /*2790*/  @!P2 STG.E.U8 desc[UR52][R4.64+0x9], R29 ;  /* 0x0000091d0400a986 */ /* 0x0001e2000c101134 */
[----:B------:R-:W-:-:S06]  /*27a0*/  ISETP.LT.OR P2, PT, R0, 0x12, !P1 ;  /* 0x000000120000780c */ /* 0x000fcc0004f41670 */
[----:B------:R-:W-:Y:S07]  /*27b0*/  @P4 BRA `(.L_x_50) ;  /* 0x00000000000c4947 */ /* 0x000fee0003800000 */
[----:B------:R-:W3:Y:S02]  /*27c0*/  LDG.E.U8 R97, desc[UR52][R8.64+0x8] ;  /* 0x0000083408617981 */ /* 0x000ee4000c1e1100 */
[----:B---3--:R-:W-:-:S05]  /*27d0*/  PRMT R11, R97, 0x8880, RZ ;  /* 0x00008880610b7816 */ /* 0x008fca00000000ff */
[----:B------:R-:W-:-:S07]  /*27e0*/  IMAD R12, R11, R88, RZ ;  /* 0x000000580b0c7224 */ /* 0x000fce00078e02ff */
.L_x_50:
[----:B------:R-:W-:Y:S05]  /*27f0*/  BSYNC B1 ;  /* 0x0000000000017941 */ /* 0x000fea0003800000 */
.L_x_49:
[----:B---3--:R-:W-:Y:S01]  /*2800*/  @!P4 IMAD R11, R30, R23, R12 ;  /* 0x000000171e0bc224 */ /* 0x008fe200078e020c */
[----:B------:R-:W-:Y:S04]  /*2810*/  BSSY B1, `(.L_x_51) ;  /* 0x0000006000017945 */ /* 0x000fe80003800000 */
[----:B------:R3:W-:Y:S01]  /*2820*/  @!P4 STG.E.U8 desc[UR52][R6.64+0x8], R11 ;  /* 0x0000080b0600c986 */ /* 0x0007e2000c101134 */
[----:B------:R-:W-:Y:S05]  /*2830*/  @P3 BRA `(.L_x_52) ;  /* 0x00000000000c3947 */ /* 0x000fea0003800000 */
[----:B------:R-:W3:Y:S02]  /*2840*/  LDG.E.U8 R97, desc[UR52][R8.64+0x9] ;  /* 0x0000093408617981 */ /* 0x000ee4000c1e1100 */
[----:B---3--:R-:W-:-:S05]  /*2850*/  PRMT R11, R97, 0x8880, RZ ;  /* 0x00008880610b7816 */ /* 0x008fca00000000ff */
[----:B------:R-:W-:-:S07]  /*2860*/  IMAD R12, R11, R88, RZ ;  /* 0x000000580b0c7224 */ /* 0x000fce00078e02ff */
.L_x_52:
[----:B------:R-:W-:Y:S05]  /*2870*/  BSYNC B1 ;  /* 0x0000000000017941 */ /* 0x000fea0003800000 */
.L_x_51:
[----:B------:R-:W-:Y:S01]  /*2880*/  @!P3 IMAD R31, R31, R23, R12 ;  /* 0x000000171f1fb224 */ /* 0x000fe200078e020c */
[----:B------:R-:W-:Y:S04]  /*2890*/  BSSY B1, `(.L_x_53) ;  /* 0x0000006000017945 */ /* 0x000fe80003800000 */
[----:B------:R0:W-:Y:S01]  /*28a0*/  @!P3 STG.E.U8 desc[UR52][R6.64+0x9], R31 ;  /* 0x0000091f0600b986 */ /* 0x0001e2000c101134 */
[----:B------:R-:W-:Y:S05]  /*28b0*/  @P5 BRA `(.L_x_54) ;  /* 0x00000000000c5947 */ /* 0x000fea0003800000 */
[----:B------:R-:W3:Y:S02]  /*28c0*/  LDG.E.U8 R97, desc[UR52][R2.64+0x10] ;  /* 0x0000103402617981 */ /* 0x000ee4000c1e1100 */
[----:B---3--:R-:W-:-:S05]  /*28d0*/  PRMT R11, R97, 0x8880, RZ ;  /* 0x00008880610b7816 */ /* 0x008fca00000000ff */
[----:B------:R-:W-:-:S07]  /*28e0*/  IMAD R12, R11, R88, RZ ;  /* 0x000000580b0c7224 */ /* 0x000fce00078e02ff */
.L_x_54:
[----:B------:R-:W-:Y:S05]  /*28f0*/  BSYNC B1 ;  /* 0x0000000000017941 */ /* 0x000fea0003800000 */
.L_x_53:
[----:B---3--:R-:W-:Y:S01]  /*2900*/  @!P5 IMAD R11, R32, R23, R12 ;  /* 0x00000017200bd224 */ /* 0x008fe200078e020c */
[----:B------:R-:W-:Y:S04]  /*2910*/  BSSY B1, `(.L_x_55) ;  /* 0x0000006000017945 */ /* 0x000fe80003800000 */
[----:B------:R3:W-:Y:S01]  /*2920*/  @!P5 STG.E.U8 desc[UR52][R4.64+0x10], R11 ;  /* 0x0000100b0400d986 */ /* 0x0007e2000c101134 */
[----:B------:R-:W-:Y:S05]  /*2930*/  @P2 BRA `(.L_x_56) ;  /* 0x00000000000c2947 */ /* 0x000fea0003800000 */
[----:B------:R-:W3:Y:S02]  /*2940*/  LDG.E.U8 R97, desc[UR52][R2.64+0x11] ;  /* 0x0000113402617981 */ /* 0x000ee4000c1e1100 */
[----:B---3--:R-:W-:-:S05]  /*2950*/  PRMT R11, R97, 0x8880, RZ ;  /* 0x00008880610b7816 */ /* 0x008fca00000000ff */
[----:B------:R-:W-:-:S07]  /*2960*/  IMAD R12, R11, R88, RZ ;  /* 0x000000580b0c7224 */ /* 0x000fce00078e02ff */
.L_x_56:
[----:B------:R-:W-:Y:S05]  /*2970*/  BSYNC B1 ;  /* 0x0000000000017941 */ /* 0x000fea0003800000 */
.L_x_55:
        /* <DEDUP_REMOVED lines=11> */
.L_x_58:
[----:B------:R-:W-:Y:S05]  /*2a30*/  BSYNC B1 ;  /* 0x0000000000017941 */ /* 0x000fea0003800000 */
.L_x_57:
[----:B---3--:R-:W-:Y:S01]  /*2a40*/  @!P4 IMAD R11, R34, R23, R12 ;  /* 0x00000017220bc224 */ /* 0x008fe200078e020c */
[----:B------:R-:W-:Y:S04]  /*2a50*/  BSSY B1, `(.L_x_59) ;  /* 0x0000006000017945 */ /* 0x000fe80003800000 */
[----:B------:R3:W-:Y:S01]  /*2a60*/  @!P4 STG.E.U8 desc[UR52][R6.64+0x10], R11 ;  /* 0x0000100b0600c986 */ /* 0x0007e2000c101134 */
[----:B------:R-:W-:Y:S05]  /*2a70*/  @P3 BRA `(.L_x_60) ;  /* 0x00000000000c3947 */ /* 0x000fea0003800000 */
[----:B------:R-:W3:Y:S02]  /*2a80*/  LDG.E.U8 R97, desc[UR52][R8.64+0x11] ;  /* 0x0000113408617981 */ /* 0x000ee4000c1e1100 */
[----:B---3--:R-:W-:-:S05]  /*2a90*/  PRMT R11, R97, 0x8880, RZ ;  /* 0x00008880610b7816 */ /* 0x008fca00000000ff */
[----:B------:R-:W-:-:S07]  /*2aa0*/  IMAD R12, R11, R88, RZ ;  /* 0x000000580b0c7224 */ /* 0x000fce00078e02ff */
.L_x_60:
[----:B------:R-:W-:Y:S05]  /*2ab0*/  BSYNC B1 ;  /* 0x0000000000017941 */ /* 0x000fea0003800000 */
.L_x_59:
[----:B------:R-:W-:Y:S01]  /*2ac0*/  @!P3 IMAD R35, R35, R23, R12 ;  /* 0x000000172323b224 */ /* 0x000fe200078e020c */
[----:B------:R-:W-:Y:S04]  /*2ad0*/  BSSY B1, `(.L_x_61) ;  /* 0x0000006000017945 */ /* 0x000fe80003800000 */
[----:B------:R0:W-:Y:S01]  /*2ae0*/  @!P3 STG.E.U8 desc[UR52][R6.64+0x11], R35 ;  /* 0x000011230600b986 */ /* 0x0001e2000c101134 */
[----:B------:R-:W-:Y:S05]  /*2af0*/  @P5 BRA `(.L_x_62) ;  /* 0x00000000000c5947 */ /* 0x000fea0003800000 */
[----:B------:R-:W3:Y:S02]  /*2b00*/  LDG.E.U8 R97, desc[UR52][R2.64+0x18] ;  /* 0x0000183402617981 */ /* 0x000ee4000c1e1100 */
[----:B---3--:R-:W-:-:S05]  /*2b10*/  PRMT R11, R97, 0x8880, RZ ;  /* 0x00008880610b7816 */ /* 0x008fca00000000ff */
[----:B------:R-:W-:-:S07]  /*2b20*/  IMAD R12, R11, R88, RZ ;  /* 0x000000580b0c7224 */ /* 0x000fce00078e02ff */
.L_x_62:
[----:B------:R-:W-:Y:S05]  /*2b30*/  BSYNC B1 ;  /* 0x0000000000017941 */ /* 0x000fea0003800000 */
.L_x_61:
[----:B---3--:R-:W-:Y:S01]  /*2b40*/  @!P5 IMAD R11, R36, R23, R12 ;  /* 0x00000017240bd224 */ /* 0x008fe200078e020c */
[----:B------:R-:W-:Y:S04]  /*2b50*/  BSSY B1, `(.L_x_63) ;  /* 0x0000006000017945 */ /* 0x000fe80003800000 */
[----:B------:R3:W-:Y:S01]  /*2b60*/  @!P5 STG.E.U8 desc[UR52][R4.64+0x18], R11 ;  /* 0x0000180b0400d986 */ /* 0x0007e2000c101134 */
[----:B------:R-:W-:Y:S05]  /*2b70*/  @P2 BRA `(.L_x_64) ;  /* 0x00000000000c2947 */ /* 0x000fea0003800000 */
[----:B------:R-:W3:Y:S02]  /*2b80*/  LDG.E.U8 R97, desc[UR52][R2.64+0x19] ;  /* 0x0000193402617981 */ /* 0x000ee4000c1e1100 */
[----:B---3--:R-:W-:-:S05]  /*2b90*/  PRMT R11, R97, 0x8880, RZ ;  /* 0x00008880610b7816 */ /* 0x008fca00000000ff */
[----:B------:R-:W-:-:S07]  /*2ba0*/  IMAD R12, R11, R88, RZ ;  /* 0x000000580b0c7224 */ /* 0x000fce00078e02ff */
.L_x_64:
[----:B------:R-:W-:Y:S05]  /*2bb0*/  BSYNC B1 ;  /* 0x0000000000017941 */ /* 0x000fea0003800000 */
.L_x_63:
        /* <DEDUP_REMOVED lines=11> */
.L_x_66:
[----:B------:R-:W-:Y:S05]  /*2c70*/  BSYNC B1 ;  /* 0x0000000000017941 */ /* 0x000fea0003800000 */
.L_x_65:
[----:B---3--:R-:W-:Y:S01]  /*2c80*/  @!P4 IMAD R11, R38, R23, R12 ;  /* 0x00000017260bc224 */ /* 0x008fe200078e020c */
[----:B------:R-:W-:Y:S04]  /*2c90*/  BSSY B1, `(.L_x_67) ;  /* 0x0000006000017945 */ /* 0x000fe80003800000 */
[----:B------:R3:W-:Y:S01]  /*2ca0*/  @!P4 STG.E.U8 desc[UR52][R6.64+0x18], R11 ;  /* 0x0000180b0600c986 */ /* 0x0007e2000c101134 */
[----:B------:R-:W-:Y:S05]  /*2cb0*/  @P3 BRA `(.L_x_68) ;  /* 0x00000000000c3947 */ /* 0x000fea0003800000 */
[----:B------:R-:W3:Y:S02]  /*2cc0*/  LDG.E.U8 R97, desc[UR52][R8.64+0x19] ;  /* 0x0000193408617981 */ /* 0x000ee4000c1e1100 */
[----:B---3--:R-:W-:-:S05]  /*2cd0*/  PRMT R11, R97, 0x8880, RZ ;  /* 0x00008880610b7816 */ /* 0x008fca00000000ff */
[----:B------:R-:W-:-:S07]  /*2ce0*/  IMAD R12, R11, R88, RZ ;  /* 0x000000580b0c7224 */ /* 0x000fce00078e02ff */
.L_x_68:
[----:B------:R-:W-:Y:S05]  /*2cf0*/  BSYNC B1 ;  /* 0x0000000000017941 */ /* 0x000fea0003800000 */
.L_x_67:
[----:B------:R-:W-:Y:S01]  /*2d00*/  @!P3 IMAD R39, R39, R23, R12 ;  /* 0x000000172727b224 */ /* 0x000fe200078e020c */
[----:B------:R-:W-:Y:S04]  /*2d10*/  BSSY B1, `(.L_x_69) ;  /* 0x0000006000017945 */ /* 0x000fe80003800000 */
[----:B------:R0:W-:Y:S01]  /*2d20*/  @!P3 STG.E.U8 desc[UR52][R6.64+0x19], R39 ;  /* 0x000019270600b986 */ /* 0x0001e2000c101134 */
[----:B------:R-:W-:Y:S05]  /*2d30*/  @P5 BRA `(.L_x_70) ;  /* 0x00000000000c5947 */ /* 0x000fea0003800000 */
[----:B------:R-:W3:Y:S02]  /*2d40*/  LDG.E.U8 R97, desc[UR52][R2.64+0x20] ;  /* 0x0000203402617981 */ /* 0x000ee4000c1e1100 */
[----:B---3--:R-:W-:-:S05]  /*2d50*/  PRMT R11, R97, 0x8880, RZ ;  /* 0x00008880610b7816 */ /* 0x008fca00000000ff */
[----:B------:R-:W-:-:S07]  /*2d60*/  IMAD R12, R11, R88, RZ ;  /* 0x000000580b0c7224 */ /* 0x000fce00078e02ff */
.L_x_70:
[----:B------:R-:W-:Y:S05]  /*2d70*/  BSYNC B1 ;  /* 0x0000000000017941 */ /* 0x000fea0003800000 */
.L_x_69:
[----:B---3--:R-:W-:Y:S01]  /*2d80*/  @!P5 IMAD R11, R40, R23, R12 ;  /* 0x00000017280bd224 */ /* 0x008fe200078e020c */
[----:B------:R-:W-:Y:S04]  /*2d90*/  BSSY B1, `(.L_x_71) ;  /* 0x0000006000017945 */ /* 0x000fe80003800000 */
[----:B------:R3:W-:Y:S01]  /*2da0*/  @!P5 STG.E.U8 desc[UR52][R4.64+0x20], R11 ;  /* 0x0000200b0400d986 */ /* 0x0007e2000c101134 */
[----:B------:R-:W-:Y:S05]  /*2db0*/  @P2 BRA `(.L_x_72) ;  /* 0x00000000000c2947 */ /* 0x000fea0003800000 */
[----:B------:R-:W3:Y:S02]  /*2dc0*/  LDG.E.U8 R97, desc[UR52][R2.64+0x21] ;  /* 0x0000213402617981 */ /* 0x000ee4000c1e1100 */
[----:B---3--:R-:W-:-:S05]  /*2dd0*/  PRMT R11, R97, 0x8880, RZ ;  /* 0x00008880610b7816 */ /* 0x008fca00000000ff */
[----:B------:R-:W-:-:S07]  /*2de0*/  IMAD R12, R11, R88, RZ ;  /* 0x000000580b0c7224 */ /* 0x000fce00078e02ff */
.L_x_72:
[----:B------:R-:W-:Y:S05]  /*2df0*/  BSYNC B1 ;  /* 0x0000000000017941 */ /* 0x000fea0003800000 */
.L_x_71:
        /* <DEDUP_REMOVED lines=11> */
.L_x_74:
[----:B------:R-:W-:Y:S05]  /*2eb0*/  BSYNC B1 ;  /* 0x0000000000017941 */ /* 0x000fea0003800000 */
.L_x_73:
[----:B---3--:R-:W-:Y:S01]  /*2ec0*/  @!P4 IMAD R11, R42, R23, R12 ;  /* 0x000000172a0bc224 */ /* 0x008fe200078e020c */
[----:B------:R-:W-:Y:S04]  /*2ed0*/  BSSY B1, `(.L_x_75) ;  /* 0x0000006000017945 */ /* 0x000fe80003800000 */
[----:B------:R3:W-:Y:S01]  /*2ee0*/  @!P4 STG.E.U8 desc[UR52][R6.64+0x20], R11 ;  /* 0x0000200b0600c986 */ /* 0x0007e2000c101134 */
[----:B------:R-:W-:Y:S05]  /*2ef0*/  @P3 BRA `(.L_x_76) ;  /* 0x00000000000c3947 */ /* 0x000fea0003800000 */
[----:B------:R-:W3:Y:S02]  /*2f00*/  LDG.E.U8 R97, desc[UR52][R8.64+0x21] ;  /* 0x0000213408617981 */ /* 0x000ee4000c1e1100 */
[----:B---3--:R-:W-:-:S05]  /*2f10*/  PRMT R11, R97, 0x8880, RZ ;  /* 0x00008880610b7816 */ /* 0x008fca00000000ff */
[----:B------:R-:W-:-:S07]  /*2f20*/  IMAD R12, R11, R88, RZ ;  /* 0x000000580b0c7224 */ /* 0x000fce00078e02ff */
.L_x_76:
[----:B------:R-:W-:Y:S05]  /*2f30*/  BSYNC B1 ;  /* 0x0000000000017941 */ /* 0x000fea0003800000 */
.L_x_75:
[----:B------:R-:W-:Y:S01]  /*2f40*/  @!P3 IMAD R43, R43, R23, R12 ;  /* 0x000000172b2bb224 */ /* 0x000fe200078e020c */
[----:B------:R-:W-:Y:S04]  /*2f50*/  BSSY B1, `(.L_x_77) ;  /* 0x0000006000017945 */ /* 0x000fe80003800000 */
[----:B------:R0:W-:Y:S01]  /*2f60*/  @!P3 STG.E.U8 desc[UR52][R6.64+0x21], R43 ;  /* 0x0000212b0600b986 */ /* 0x0001e2000c101134 */
[----:B------:R-:W-:Y:S05]  /*2f70*/  @P5 BRA `(.L_x_78) ;  /* 0x00000000000c5947 */ /* 0x000fea0003800000 */
[----:B------:R-:W3:Y:S02]  /*2f80*/  LDG.E.U8 R97, desc[UR52][R2.64+0x28] ;  /* 0x0000283402617981 */ /* 0x000ee4000c1e1100 */
[----:B---3--:R-:W-:-:S05]  /*2f90*/  PRMT R11, R97, 0x8880, RZ ;  /* 0x00008880610b7816 */ /* 0x008fca00000000ff */
[----:B------:R-:W-:-:S07]  /*2fa0*/  IMAD R12, R11, R88, RZ ;  /* 0x000000580b0c7224 */ /* 0x000fce00078e02ff */
.L_x_78:
[----:B------:R-:W-:Y:S05]  /*2fb0*/  BSYNC B1 ;  /* 0x0000000000017941 */ /* 0x000fea0003800000 */
.L_x_77:
[----:B---3--:R-:W-:Y:S01]  /*2fc0*/  @!P5 IMAD R11, R44, R23, R12 ;  /* 0x000000172c0bd224 */ /* 0x008fe200078e020c */
[----:B------:R-:W-:Y:S04]  /*2fd0*/  BSSY B1, `(.L_x_79) ;  /* 0x0000006000017945 */ /* 0x000fe80003800000 */
[----:B------:R3:W-:Y:S01]  /*2fe0*/  @!P5 STG.E.U8 desc[UR52][R4.64+0x28], R11 ;  /* 0x0000280b0400d986 */ /* 0x0007e2000c101134 */
[----:B------:R-:W-:Y:S05]  /*2ff0*/  @P2 BRA `(.L_x_80) ;  /* 0x00000000000c2947 */ /* 0x000fea0003800000 */
[----:B------:R-:W3:Y:S02]  /*3000*/  LDG.E.U8 R97, desc[UR52][R2.64+0x29] ;  /* 0x0000293402617981 */ /* 0x000ee4000c1e1100 */
[----:B---3--:R-:W-:-:S05]  /*3010*/  PRMT R11, R97, 0x8880, RZ ;  /* 0x00008880610b7816 */ /* 0x008fca00000000ff */
[----:B------:R-:W-:-:S07]  /*3020*/  IMAD R12, R11, R88, RZ ;  /* 0x000000580b0c7224 */ /* 0x000fce00078e02ff */
.L_x_80:
[----:B------:R-:W-:Y:S05]  /*3030*/  BSYNC B1 ;  /* 0x0000000000017941 */ /* 0x000fea0003800000 */
.L_x_79:
        /* <DEDUP_REMOVED lines=11> */
.L_x_82:
[----:B------:R-:W-:Y:S05]  /*30f0*/  BSYNC B1 ;  /* 0x0000000000017941 */ /* 0x000fea0003800000 */
.L_x_81:
[----:B---3--:R-:W-:Y:S01]  /*3100*/  @!P4 IMAD R11, R46, R23, R12 ;  /* 0x000000172e0bc224 */ /* 0x008fe200078e020c */
[----:B------:R-:W-:Y:S04]  /*3110*/  BSSY B1, `(.L_x_83) ;  /* 0x0000006000017945 */ /* 0x000fe80003800000 */
[----:B------:R3:W-:Y:S01]  /*3120*/  @!P4 STG.E.U8 desc[UR52][R6.64+0x28], R11 ;  /* 0x0000280b0600c986 */ /* 0x0007e2000c101134 */
[----:B------:R-:W-:Y:S05]  /*3130*/  @P3 BRA `(.L_x_84) ;  /* 0x00000000000c3947 */ /* 0x000fea0003800000 */
[----:B------:R-:W3:Y:S02]  /*3140*/  LDG.E.U8 R97, desc[UR52][R8.64+0x29] ;  /* 0x0000293408617981 */ /* 0x000ee4000c1e1100 */
[----:B---3--:R-:W-:-:S05]  /*3150*/  PRMT R11, R97, 0x8880, RZ ;  /* 0x00008880610b7816 */ /* 0x008fca00000000ff */
[----:B------:R-:W-:-:S07]  /*3160*/  IMAD R12, R11, R88, RZ ;  /* 0x000000580b0c7224 */ /* 0x000fce00078e02ff */
.L_x_84:
[----:B------:R-:W-:Y:S05]  /*3170*/  BSYNC B1 ;  /* 0x0000000000017941 */ /* 0x000fea0003800000 */
.L_x_83:
[----:B------:R-:W-:Y:S01]  /*3180*/  @!P3 IMAD R47, R47, R23, R12 ;  /* 0x000000172f2fb224 */ /* 0x000fe200078e020c */
[----:B------:R-:W-:Y:S04]  /*3190*/  BSSY B1, `(.L_x_85) ;  /* 0x0000006000017945 */ /* 0x000fe80003800000 */
[----:B------:R0:W-:Y:S01]  /*31a0*/  @!P3 STG.E.U8 desc[UR52][R6.64+0x29], R47 ;  /* 0x0000292f0600b986 */ /* 0x0001e2000c101134 */
[----:B------:R-:W-:Y:S05]  /*31b0*/  @P5 BRA `(.L_x_86) ;  /* 0x00000000000c5947 */ /* 0x000fea0003800000 */
[----:B------:R-:W3:Y:S02]  /*31c0*/  LDG.E.U8 R97, desc[UR52][R2.64+0x30] ;  /* 0x0000303402617981 */ /* 0x000ee4000c1e1100 */
[----:B---3--:R-:W-:-:S05]  /*31d0*/  PRMT R11, R97, 0x8880, RZ ;  /* 0x00008880610b7816 */ /* 0x008fca00000000ff */
[----:B------:R-:W-:-:S07]  /*31e0*/  IMAD R12, R11, R88, RZ ;  /* 0x000000580b0c7224 */ /* 0x000fce00078e02ff */
.L_x_86:
[----:B------:R-:W-:Y:S05]  /*31f0*/  BSYNC B1 ;  /* 0x0000000000017941 */ /* 0x000fea0003800000 */
.L_x_85:
[----:B---3--:R-:W-:Y:S01]  /*3200*/  @!P5 IMAD R11, R48, R23, R12 ;  /* 0x00000017300bd224 */ /* 0x008fe200078e020c */
[----:B------:R-:W-:Y:S04]  /*3210*/  BSSY B1, `(.L_x_87) ;  /* 0x0000006000017945 */ /* 0x000fe80003800000 */
[----:B------:R3:W-:Y:S01]  /*3220*/  @!P5 STG.E.U8 desc[UR52][R4.64+0x30], R11 ;  /* 0x0000300b0400d986 */ /* 0x0007e2000c101134 */
[----:B------:R-:W-:Y:S05]  /*3230*/  @P2 BRA `(.L_x_88) ;  /* 0x00000000000c2947 */ /* 0x000fea0003800000 */
[----:B------:R-:W3:Y:S02]  /*3240*/  LDG.E.U8 R97, desc[UR52][R2.64+0x31] ;  /* 0x0000313402617981 */ /* 0x000ee4000c1e1100 */
[----:B---3--:R-:W-:-:S05]  /*3250*/  PRMT R11, R97, 0x8880, RZ ;  /* 0x00008880610b7816 */ /* 0x008fca00000000ff */
[----:B------:R-:W-:-:S07]  /*3260*/  IMAD R12, R11, R88, RZ ;  /* 0x000000580b0c7224 */ /* 0x000fce00078e02ff */
.L_x_88:
[----:B------:R-:W-:Y:S05]  /*3270*/  BSYNC B1 ;  /* 0x0000000000017941 */ /* 0x000fea0003800000 */
.L_x_87:
        /* <DEDUP_REMOVED lines=11> */
.L_x_90:
[----:B------:R-:W-:Y:S05]  /*3330*/  BSYNC B1 ;  /* 0x0000000000017941 */ /* 0x000fea0003800000 */
.L_x_89:
[----:B---3--:R-:W-:Y:S01]  /*3340*/  @!P4 IMAD R11, R50, R23, R12 ;  /* 0x00000017320bc224 */ /* 0x008fe200078e020c */
[----:B------:R-:W-:Y:S04]  /*3350*/  BSSY B1, `(.L_x_91) ;  /* 0x0000006000017945 */ /* 0x000fe80003800000 */
[----:B------:R3:W-:Y:S01]  /*3360*/  @!P4 STG.E.U8 desc[UR52][R6.64+0x30], R11 ;  /* 0x0000300b0600c986 */ /* 0x0007e2000c101134 */
[----:B------:R-:W-:Y:S05]  /*3370*/  @P3 BRA `(.L_x_92) ;  /* 0x00000000000c3947 */ /* 0x000fea0003800000 */
[----:B------:R-:W3:Y:S02]  /*3380*/  LDG.E.U8 R97, desc[UR52][R8.64+0x31] ;  /* 0x0000313408617981 */ /* 0x000ee4000c1e1100 */
[----:B---3--:R-:W-:-:S05]  /*3390*/  PRMT R11, R97, 0x8880, RZ ;  /* 0x00008880610b7816 */ /* 0x008fca00000000ff */
[----:B------:R-:W-:-:S07]  /*33a0*/  IMAD R12, R11, R88, RZ ;  /* 0x000000580b0c7224 */ /* 0x000fce00078e02ff */
.L_x_92:
[----:B------:R-:W-:Y:S05]  /*33b0*/  BSYNC B1 ;  /* 0x0000000000017941 */ /* 0x000fea0003800000 */
.L_x_91:
[----:B------:R-:W-:Y:S01]  /*33c0*/  @!P3 IMAD R51, R51, R23, R12 ;  /* 0x000000173333b224 */ /* 0x000fe200078e020c */
[----:B------:R-:W-:Y:S04]  /*33d0*/  BSSY B1, `(.L_x_93) ;  /* 0x0000006000017945 */ /* 0x000fe80003800000 */
[----:B------:R0:W-:Y:S01]  /*33e0*/  @!P3 STG.E.U8 desc[UR52][R6.64+0x31], R51 ;  /* 0x000031330600b986 */ /* 0x0001e2000c101134 */
[----:B------:R-:W-:Y:S05]  /*33f0*/  @P5 BRA `(.L_x_94) ;  /* 0x00000000000c5947 */ /* 0x000fea0003800000 */
[----:B------:R-:W3:Y:S02]  /*3400*/  LDG.E.U8 R97, desc[UR52][R2.64+0x38] ;  /* 0x0000383402617981 */ /* 0x000ee4000c1e1100 */
[----:B---3--:R-:W-:-:S05]  /*3410*/  PRMT R11, R97, 0x8880, RZ ;  /* 0x00008880610b7816 */ /* 0x008fca00000000ff */
[----:B------:R-:W-:-:S07]  /*3420*/  IMAD R12, R11, R88, RZ ;  /* 0x000000580b0c7224 */ /* 0x000fce00078e02ff */
.L_x_94:
[----:B------:R-:W-:Y:S05]  /*3430*/  BSYNC B1 ;  /* 0x0000000000017941 */ /* 0x000fea0003800000 */
.L_x_93:
[----:B---3--:R-:W-:Y:S01]  /*3440*/  @!P5 IMAD R11, R52, R23, R12 ;  /* 0x00000017340bd224 */ /* 0x008fe200078e020c */
[----:B------:R-:W-:Y:S04]  /*3450*/  BSSY B1, `(.L_x_95) ;  /* 0x0000006000017945 */ /* 0x000fe80003800000 */
[----:B------:R3:W-:Y:S01]  /*3460*/  @!P5 STG.E.U8 desc[UR52][R4.64+0x38], R11 ;  /* 0x0000380b0400d986 */ /* 0x0007e2000c101134 */
[----:B------:R-:W-:Y:S05]  /*3470*/  @P2 BRA `(.L_x_96) ;  /* 0x00000000000c2947 */ /* 0x000fea0003800000 */
[----:B------:R-:W3:Y:S02]  /*3480*/  LDG.E.U8 R97, desc[UR52][R2.64+0x39] ;  /* 0x0000393402617981 */ /* 0x000ee4000c1e1100 */
[----:B---3--:R-:W-:-:S05]  /*3490*/  PRMT R11, R97, 0x8880, RZ ;  /* 0x00008880610b7816 */ /* 0x008fca00000000ff */
[----:B------:R-:W-:-:S07]  /*34a0*/  IMAD R12, R11, R88, RZ ;  /* 0x000000580b0c7224 */ /* 0x000fce00078e02ff */
.L_x_96:
[----:B------:R-:W-:Y:S05]  /*34b0*/  BSYNC B1 ;  /* 0x0000000000017941 */ /* 0x000fea0003800000 */
.L_x_95:
        /* <DEDUP_REMOVED lines=11> */
.L_x_98:
[----:B------:R-:W-:Y:S05]  /*3570*/  BSYNC B1 ;  /* 0x0000000000017941 */ /* 0x000fea0003800000 */
.L_x_97:
[----:B---3--:R-:W-:Y:S01]  /*3580*/  @!P4 IMAD R11, R54, R23, R12 ;  /* 0x00000017360bc224 */ /* 0x008fe200078e020c */
[----:B------:R-:W-:Y:S04]  /*3590*/  BSSY B1, `(.L_x_99) ;  /* 0x0000006000017945 */ /* 0x000fe80003800000 */
[----:B------:R3:W-:Y:S01]  /*35a0*/  @!P4 STG.E.U8 desc[UR52][R6.64+0x38], R11 ;  /* 0x0000380b0600c986 */ /* 0x0007e2000c101134 */
[----:B------:R-:W-:Y:S05]  /*35b0*/  @P3 BRA `(.L_x_100) ;  /* 0x00000000000c3947 */ /* 0x000fea0003800000 */
[----:B------:R-:W3:Y:S02]  /*35c0*/  LDG.E.U8 R97, desc[UR52][R8.64+0x39] ;  /* 0x0000393408617981 */ /* 0x000ee4000c1e1100 */
[----:B---3--:R-:W-:-:S05]  /*35d0*/  PRMT R11, R97, 0x8880, RZ ;  /* 0x00008880610b7816 */ /* 0x008fca00000000ff */
[----:B------:R-:W-:-:S07]  /*35e0*/  IMAD R12, R11, R88, RZ ;  /* 0x000000580b0c7224 */ /* 0x000fce00078e02ff */
.L_x_100:
[----:B------:R-:W-:Y:S05]  /*35f0*/  BSYNC B1 ;  /* 0x0000000000017941 */ /* 0x000fea0003800000 */
.L_x_99:
[----:B------:R-:W-:Y:S01]  /*3600*/  @!P3 IMAD R55, R55, R23, R12 ;  /* 0x000000173737b224 */ /* 0x000fe200078e020c */
[----:B------:R-:W-:Y:S04]  /*3610*/  BSSY B1, `(.L_x_101) ;  /* 0x0000006000017945 */ /* 0x000fe80003800000 */
[----:B------:R0:W-:Y:S01]  /*3620*/  @!P3 STG.E.U8 desc[UR52][R6.64+0x39], R55 ;  /* 0x000039370600b986 */ /* 0x0001e2000c101134 */
[----:B------:R-:W-:Y:S05]  /*3630*/  @P5 BRA `(.L_x_102) ;  /* 0x00000000000c5947 */ /* 0x000fea0003800000 */
[----:B------:R-:W3:Y:S02]  /*3640*/  LDG.E.U8 R97, desc[UR52][R2.64+0x40] ;  /* 0x0000403402617981 */ /* 0x000ee4000c1e1100 */
[----:B---3--:R-:W-:-:S05]  /*3650*/  PRMT R11, R97, 0x8880, RZ ;  /* 0x00008880610b7816 */ /* 0x008fca00000000ff */
[----:B------:R-:W-:-:S07]  /*3660*/  IMAD R12, R11, R88, RZ ;  /* 0x000000580b0c7224 */ /* 0x000fce00078e02ff */
.L_x_102:
[----:B------:R-:W-:Y:S05]  /*3670*/  BSYNC B1 ;  /* 0x0000000000017941 */ /* 0x000fea0003800000 */
.L_x_101:
[----:B---3--:R-:W-:Y:S01]  /*3680*/  @!P5 IMAD R11, R56, R23, R12 ;  /* 0x00000017380bd224 */ /* 0x008fe200078e020c */
[----:B------:R-:W-:Y:S04]  /*3690*/  BSSY B1, `(.L_x_103) ;  /* 0x0000006000017945 */ /* 0x000fe80003800000 */
[----:B------:R3:W-:Y:S01]  /*36a0*/  @!P5 STG.E.U8 desc[UR52][R4.64+0x40], R11 ;  /* 0x0000400b0400d986 */ /* 0x0007e2000c101134 */
[----:B------:R-:W-:Y:S05]  /*36b0*/  @P2 BRA `(.L_x_104) ;  /* 0x00000000000c2947 */ /* 0x000fea0003800000 */
[----:B------:R-:W3:Y:S02]  /*36c0*/  LDG.E.U8 R97, desc[UR52][R2.64+0x41] ;  /* 0x0000413402617981 */ /* 0x000ee4000c1e1100 */
[----:B---3--:R-:W-:-:S05]  /*36d0*/  PRMT R11, R97, 0x8880, RZ ;  /* 0x00008880610b7816 */ /* 0x008fca00000000ff */
[----:B------:R-:W-:-:S07]  /*36e0*/  IMAD R12, R11, R88, RZ ;  /* 0x000000580b0c7224 */ /* 0x000fce00078e02ff */
.L_x_104:
[----:B------:R-:W-:Y:S05]  /*36f0*/  BSYNC B1 ;  /* 0x0000000000017941 */ /* 0x000fea0003800000 */
.L_x_103:
        /* <DEDUP_REMOVED lines=11> */
.L_x_106:
[----:B------:R-:W-:Y:S05]  /*37b0*/  BSYNC B1 ;  /* 0x0000000000017941 */ /* 0x000fea0003800000 */
.L_x_105:
[----:B---3--:R-:W-:Y:S01]  /*37c0*/  @!P4 IMAD R11, R58, R23, R12 ;  /* 0x000000173a0bc224 */ /* 0x008fe200078e020c */
[----:B------:R-:W-:Y:S04]  /*37d0*/  BSSY B1, `(.L_x_107) ;  /* 0x0000006000017945 */ /* 0x000fe80003800000 */
[----:B------:R3:W-:Y:S01]  /*37e0*/  @!P4 STG.E.U8 desc[UR52][R6.64+0x40], R11 ;  /* 0x0000400b0600c986 */ /* 0x0007e2000c101134 */
[----:B------:R-:W-:Y:S05]  /*37f0*/  @P3 BRA `(.L_x_108) ;  /* 0x00000000000c3947 */ /* 0x000fea0003800000 */
[----:B------:R-:W3:Y:S02]  /*3800*/  LDG.E.U8 R97, desc[UR52][R8.64+0x41] ;  /* 0x0000413408617981 */ /* 0x000ee4000c1e1100 */
[----:B---3--:R-:W-:-:S05]  /*3810*/  PRMT R11, R97, 0x8880, RZ ;  /* 0x00008880610b7816 */ /* 0x008fca00000000ff */
[----:B------:R-:W-:-:S07]  /*3820*/  IMAD R12, R11, R88, RZ ;  /* 0x000000580b0c7224 */ /* 0x000fce00078e02ff */
.L_x_108:
[----:B------:R-:W-:Y:S05]  /*3830*/  BSYNC B1 ;  /* 0x0000000000017941 */ /* 0x000fea0003800000 */
.L_x_107:
[----:B------:R-:W-:Y:S01]  /*3840*/  @!P3 IMAD R59, R59, R23, R12 ;  /* 0x000000173b3bb224 */ /* 0x000fe200078e020c */
[----:B------:R-:W-:Y:S04]  /*3850*/  BSSY B1, `(.L_x_109) ;  /* 0x0000006000017945 */ /* 0x000fe80003800000 */
[----:B------:R0:W-:Y:S01]  /*3860*/  @!P3 STG.E.U8 desc[UR52][R6.64+0x41], R59 ;  /* 0x0000413b0600b986 */ /* 0x0001e2000c101134 */
[----:B------:R-:W-:Y:S05]  /*3870*/  @P5 BRA `(.L_x_110) ;  /* 0x00000000000c5947 */ /* 0x000fea0003800000 */
[----:B------:R-:W3:Y:S02]  /*3880*/  LDG.E.U8 R97, desc[UR52][R2.64+0x48] ;  /* 0x0000483402617981 */ /* 0x000ee4000c1e1100 */
[----:B---3--:R-:W-:-:S05]  /*3890*/  PRMT R11, R97, 0x8880, RZ ;  /* 0x00008880610b7816 */ /* 0x008fca00000000ff */
[----:B------:R-:W-:-:S07]  /*38a0*/  IMAD R12, R11, R88, RZ ;  /* 0x000000580b0c7224 */ /* 0x000fce00078e02ff */
.L_x_110:
[----:B------:R-:W-:Y:S05]  /*38b0*/  BSYNC B1 ;  /* 0x0000000000017941 */ /* 0x000fea0003800000 */
.L_x_109:
[----:B---3--:R-:W-:Y:S01]  /*38c0*/  @!P5 IMAD R11, R60, R23, R12 ;  /* 0x000000173c0bd224 */ /* 0x008fe200078e020c */
[----:B------:R-:W-:Y:S04]  /*38d0*/  BSSY B1, `(.L_x_111) ;  /* 0x0000006000017945 */ /* 0x000fe80003800000 */
[----:B------:R3:W-:Y:S01]  /*38e0*/  @!P5 STG.E.U8 desc[UR52][R4.64+0x48], R11 ;  /* 0x0000480b0400d986 */ /* 0x0007e2000c101134 */
[----:B------:R-:W-:Y:S05]  /*38f0*/  @P2 BRA `(.L_x_112) ;  /* 0x00000000000c2947 */ /* 0x000fea0003800000 */
[----:B------:R-:W3:Y:S02]  /*3900*/  LDG.E.U8 R97, desc[UR52][R2.64+0x49] ;  /* 0x0000493402617981 */ /* 0x000ee4000c1e1100 */
[----:B---3--:R-:W-:-:S05]  /*3910*/  PRMT R11, R97, 0x8880, RZ ;  /* 0x00008880610b7816 */ /* 0x008fca00000000ff */
[----:B------:R-:W-:-:S07]  /*3920*/  IMAD R12, R11, R88, RZ ;  /* 0x000000580b0c7224 */ /* 0x000fce00078e02ff */
.L_x_112:
[----:B------:R-:W-:Y:S05]  /*3930*/  BSYNC B1 ;  /* 0x0000000000017941 */ /* 0x000fea0003800000 */
.L_x_111:
        /* <DEDUP_REMOVED lines=11> */
.L_x_114:
[----:B------:R-:W-:Y:S05]  /*39f0*/  BSYNC B1 ;  /* 0x0000000000017941 */ /* 0x000fea0003800000 */
.L_x_113:
[----:B---3--:R-:W-:Y:S01]  /*3a00*/  @!P4 IMAD R11, R62, R23, R12 ;  /* 0x000000173e0bc224 */ /* 0x008fe200078e020c */
[----:B------:R-:W-:Y:S04]  /*3a10*/  BSSY B1, `(.L_x_115) ;  /* 0x0000006000017945 */ /* 0x000fe80003800000 */
[----:B------:R3:W-:Y:S01]  /*3a20*/  @!P4 STG.E.U8 desc[UR52][R6.64+0x48], R11 ;  /* 0x0000480b0600c986 */ /* 0x0007e2000c101134 */
[----:B------:R-:W-:Y:S05]  /*3a30*/  @P3 BRA `(.L_x_116) ;  /* 0x00000000000c3947 */ /* 0x000fea0003800000 */
[----:B------:R-:W3:Y:S02]  /*3a40*/  LDG.E.U8 R97, desc[UR52][R8.64+0x49] ;  /* 0x0000493408617981 */ /* 0x000ee4000c1e1100 */
[----:B---3--:R-:W-:-:S05]  /*3a50*/  PRMT R11, R97, 0x8880, RZ ;  /* 0x00008880610b7816 */ /* 0x008fca00000000ff */
[----:B------:R-:W-:-:S07]  /*3a60*/  IMAD R12, R11, R88, RZ ;  /* 0x000000580b0c7224 */ /* 0x000fce00078e02ff */
.L_x_116:
[----:B------:R-:W-:Y:S05]  /*3a70*/  BSYNC B1 ;  /* 0x0000000000017941 */ /* 0x000fea0003800000 */
.L_x_115:
[----:B------:R-:W-:Y:S01]  /*3a80*/  @!P3 IMAD R63, R63, R23, R12 ;  /* 0x000000173f3fb224 */ /* 0x000fe200078e020c */
[----:B------:R-:W-:Y:S04]  /*3a90*/  BSSY B1, `(.L_x_117) ;  /* 0x0000006000017945 */ /* 0x000fe80003800000 */
[----:B------:R0:W-:Y:S01]  /*3aa0*/  @!P3 STG.E.U8 desc[UR52][R6.64+0x49], R63 ;  /* 0x0000493f0600b986 */ /* 0x0001e2000c101134 */
[----:B------:R-:W-:Y:S05]  /*3ab0*/  @P5 BRA `(.L_x_118) ;  /* 0x00000000000c5947 */ /* 0x000fea0003800000 */
[----:B------:R-:W3:Y:S02]  /*3ac0*/  LDG.E.U8 R97, desc[UR52][R2.64+0x50] ;  /* 0x0000503402617981 */ /* 0x000ee4000c1e1100 */
[----:B---3--:R-:W-:-:S05]  /*3ad0*/  PRMT R11, R97, 0x8880, RZ ;  /* 0x00008880610b7816 */ /* 0x008fca00000000ff */
[----:B------:R-:W-:-:S07]  /*3ae0*/  IMAD R12, R11, R88, RZ ;  /* 0x000000580b0c7224 */ /* 0x000fce00078e02ff */
.L_x_118:
[----:B------:R-:W-:Y:S05]  /*3af0*/  BSYNC B1 ;  /* 0x0000000000017941 */ /* 0x000fea0003800000 */
.L_x_117:
[----:B---3--:R-:W-:Y:S01]  /*3b00*/  @!P5 IMAD R11, R64, R23, R12 ;  /* 0x00000017400bd224 */ /* 0x008fe200078e020c */
[----:B------:R-:W-:Y:S04]  /*3b10*/  BSSY B1, `(.L_x_119) ;  /* 0x0000006000017945 */ /* 0x000fe80003800000 */
[----:B------:R3:W-:Y:S01]  /*3b20*/  @!P5 STG.E.U8 desc[UR52][R4.64+0x50], R11 ;  /* 0x0000500b0400d986 */ /* 0x0007e2000c101134 */
[----:B------:R-:W-:Y:S05]  /*3b30*/  @P2 BRA `(.L_x_120) ;  /* 0x00000000000c2947 */ /* 0x000fea0003800000 */
[----:B------:R-:W3:Y:S02]  /*3b40*/  LDG.E.U8 R97, desc[UR52][R2.64+0x51] ;  /* 0x0000513402617981 */ /* 0x000ee4000c1e1100 */
[----:B---3--:R-:W-:-:S05]  /*3b50*/  PRMT R11, R97, 0x8880, RZ ;  /* 0x00008880610b7816 */ /* 0x008fca00000000ff */
[----:B------:R-:W-:-:S07]  /*3b60*/  IMAD R12, R11, R88, RZ ;  /* 0x000000580b0c7224 */ /* 0x000fce00078e02ff */
.L_x_120:
[----:B------:R-:W-:Y:S05]  /*3b70*/  BSYNC B1 ;  /* 0x0000000000017941 */ /* 0x000fea0003800000 */
.L_x_119:
        /* <DEDUP_REMOVED lines=11> */
.L_x_122:
[----:B------:R-:W-:Y:S05]  /*3c30*/  BSYNC B1 ;  /* 0x0000000000017941 */ /* 0x000fea0003800000 */
.L_x_121:
[----:B---3--:R-:W-:Y:S01]  /*3c40*/  @!P4 IMAD R11, R66, R23, R12 ;  /* 0x00000017420bc224 */ /* 0x008fe200078e020c */
[----:B------:R-:W-:Y:S04]  /*3c50*/  BSSY B1, `(.L_x_123) ;  /* 0x0000006000017945 */ /* 0x000fe80003800000 */
[----:B------:R3:W-:Y:S01]  /*3c60*/  @!P4 STG.E.U8 desc[UR52][R6.64+0x50], R11 ;  /* 0x0000500b0600c986 */ /* 0x0007e2000c101134 */
[----:B------:R-:W-:Y:S05]  /*3c70*/  @P3 BRA `(.L_x_124) ;  /* 0x00000000000c3947 */ /* 0x000fea0003800000 */
[----:B------:R-:W3:Y:S02]  /*3c80*/  LDG.E.U8 R97, desc[UR52][R8.64+0x51] ;  /* 0x0000513408617981 */ /* 0x000ee4000c1e1100 */
[----:B---3--:R-:W-:-:S05]  /*3c90*/  PRMT R11, R97, 0x8880, RZ ;  /* 0x00008880610b7816 */ /* 0x008fca00000000ff */
[----:B------:R-:W-:-:S07]  /*3ca0*/  IMAD R12, R11, R88, RZ ;  /* 0x000000580b0c7224 */ /* 0x000fce00078e02ff */
.L_x_124:
[----:B------:R-:W-:Y:S05]  /*3cb0*/  BSYNC B1 ;  /* 0x0000000000017941 */ /* 0x000fea0003800000 */
.L_x_123:
[----:B------:R-:W-:Y:S01]  /*3cc0*/  @!P3 IMAD R67, R67, R23, R12 ;  /* 0x000000174343b224 */ /* 0x000fe200078e020c */
[----:B------:R-:W-:Y:S04]  /*3cd0*/  BSSY B1, `(.L_x_125) ;  /* 0x0000006000017945 */ /* 0x000fe80003800000 */
[----:B------:R0:W-:Y:S01]  /*3ce0*/  @!P3 STG.E.U8 desc[UR52][R6.64+0x51], R67 ;  /* 0x000051430600b986 */ /* 0x0001e2000c101134 */
[----:B------:R-:W-:Y:S05]  /*3cf0*/  @P5 BRA `(.L_x_126) ;  /* 0x00000000000c5947 */ /* 0x000fea0003800000 */
[----:B------:R-:W3:Y:S02]  /*3d00*/  LDG.E.U8 R97, desc[UR52][R2.64+0x58] ;  /* 0x0000583402617981 */ /* 0x000ee4000c1e1100 */
[----:B---3--:R-:W-:-:S05]  /*3d10*/  PRMT R11, R97, 0x8880, RZ ;  /* 0x00008880610b7816 */ /* 0x008fca00000000ff */
[----:B------:R-:W-:-:S07]  /*3d20*/  IMAD R12, R11, R88, RZ ;  /* 0x000000580b0c7224 */ /* 0x000fce00078e02ff */
.L_x_126:
[----:B------:R-:W-:Y:S05]  /*3d30*/  BSYNC B1 ;  /* 0x0000000000017941 */ /* 0x000fea0003800000 */
.L_x_125:
[----:B---3--:R-:W-:Y:S01]  /*3d40*/  @!P5 IMAD R11, R68, R23, R12 ;  /* 0x00000017440bd224 */ /* 0x008fe200078e020c */
[----:B------:R-:W-:Y:S04]  /*3d50*/  BSSY B1, `(.L_x_127) ;  /* 0x0000006000017945 */ /* 0x000fe80003800000 */
[----:B------:R3:W-:Y:S01]  /*3d60*/  @!P5 STG.E.U8 desc[UR52][R4.64+0x58], R11 ;  /* 0x0000580b0400d986 */ /* 0x0007e2000c101134 */
[----:B------:R-:W-:Y:S05]  /*3d70*/  @P2 BRA `(.L_x_128) ;  /* 0x00000000000c2947 */ /* 0x000fea0003800000 */
[----:B------:R-:W3:Y:S02]  /*3d80*/  LDG.E.U8 R97, desc[UR52][R2.64+0x59] ;  /* 0x0000593402617981 */ /* 0x000ee4000c1e1100 */
[----:B---3--:R-:W-:-:S05]  /*3d90*/  PRMT R11, R97, 0x8880, RZ ;  /* 0x00008880610b7816 */ /* 0x008fca00000000ff */
[----:B------:R-:W-:-:S07]  /*3da0*/  IMAD R12, R11, R88, RZ ;  /* 0x000000580b0c7224 */ /* 0x000fce00078e02ff */
.L_x_128:
[----:B------:R-:W-:Y:S05]  /*3db0*/  BSYNC B1 ;  /* 0x0000000000017941 */ /* 0x000fea0003800000 */
.L_x_127:
        /* <DEDUP_REMOVED lines=11> */
.L_x_130:
[----:B------:R-:W-:Y:S05]  /*3e70*/  BSYNC B1 ;  /* 0x0000000000017941 */ /* 0x000fea0003800000 */
.L_x_129:
[----:B---3--:R-:W-:Y:S01]  /*3e80*/  @!P4 IMAD R11, R70, R23, R12 ;  /* 0x00000017460bc224 */ /* 0x008fe200078e020c */
[----:B------:R-:W-:Y:S04]  /*3e90*/  BSSY B1, `(.L_x_131) ;  /* 0x0000006000017945 */ /* 0x000fe80003800000 */
[----:B------:R3:W-:Y:S01]  /*3ea0*/  @!P4 STG.E.U8 desc[UR52][R6.64+0x58], R11 ;  /* 0x0000580b0600c986 */ /* 0x0007e2000c101134 */
[----:B------:R-:W-:Y:S05]  /*3eb0*/  @P3 BRA `(.L_x_132) ;  /* 0x00000000000c3947 */ /* 0x000fea0003800000 */
[----:B------:R-:W3:Y:S02]  /*3ec0*/  LDG.E.U8 R97, desc[UR52][R8.64+0x59] ;  /* 0x0000593408617981 */ /* 0x000ee4000c1e1100 */
[----:B---3--:R-:W-:-:S05]  /*3ed0*/  PRMT R11, R97, 0x8880, RZ ;  /* 0x00008880610b7816 */ /* 0x008fca00000000ff */
[----:B------:R-:W-:-:S07]  /*3ee0*/  IMAD R12, R11, R88, RZ ;  /* 0x000000580b0c7224 */ /* 0x000fce00078e02ff */
.L_x_132:
[----:B------:R-:W-:Y:S05]  /*3ef0*/  BSYNC B1 ;  /* 0x0000000000017941 */ /* 0x000fea0003800000 */
.L_x_131:
[----:B------:R-:W-:Y:S01]  /*3f00*/  @!P3 IMAD R71, R71, R23, R12 ;  /* 0x000000174747b224 */ /* 0x000fe200078e020c */
[----:B------:R-:W-:Y:S04]  /*3f10*/  BSSY B1, `(.L_x_133) ;  /* 0x0000006000017945 */ /* 0x000fe80003800000 */
[----:B------:R0:W-:Y:S01]  /*3f20*/  @!P3 STG.E.U8 desc[UR52][R6.64+0x59], R71 ;  /* 0x000059470600b986 */ /* 0x0001e2000c101134 */
[----:B------:R-:W-:Y:S05]  /*3f30*/  @P5 BRA `(.L_x_134) ;  /* 0x00000000000c5947 */ /* 0x000fea0003800000 */
[----:B------:R-:W3:Y:S02]  /*3f40*/  LDG.E.U8 R97, desc[UR52][R2.64+0x60] ;  /* 0x0000603402617981 */ /* 0x000ee4000c1e1100 */
[----:B---3--:R-:W-:-:S05]  /*3f50*/  PRMT R11, R97, 0x8880, RZ ;  /* 0x00008880610b7816 */ /* 0x008fca00000000ff */
[----:B------:R-:W-:-:S07]  /*3f60*/  IMAD R12, R11, R88, RZ ;  /* 0x000000580b0c7224 */ /* 0x000fce00078e02ff */
.L_x_134:
[----:B------:R-:W-:Y:S05]  /*3f70*/  BSYNC B1 ;  /* 0x0000000000017941 */ /* 0x000fea0003800000 */
.L_x_133:
[----:B---3--:R-:W-:Y:S01]  /*3f80*/  @!P5 IMAD R11, R72, R23, R12 ;  /* 0x00000017480bd224 */ /* 0x008fe200078e020c */
[----:B------:R-:W-:Y:S04]  /*3f90*/  BSSY B1, `(.L_x_135) ;  /* 0x0000006000017945 */ /* 0x000fe80003800000 */
[----:B------:R3:W-:Y:S01]  /*3fa0*/  @!P5 STG.E.U8 desc[UR52][R4.64+0x60], R11 ;  /* 0x0000600b0400d986 */ /* 0x0007e2000c101134 */
[----:B------:R-:W-:Y:S05]  /*3fb0*/  @P2 BRA `(.L_x_136) ;  /* 0x00000000000c2947 */ /* 0x000fea0003800000 */
[----:B------:R-:W3:Y:S02]  /*3fc0*/  LDG.E.U8 R97, desc[UR52][R2.64+0x61] ;  /* 0x0000613402617981 */ /* 0x000ee4000c1e1100 */
[----:B---3--:R-:W-:-:S05]  /*3fd0*/  PRMT R11, R97, 0x8880, RZ ;  /* 0x00008880610b7816 */ /* 0x008fca00000000ff */
[----:B------:R-:W-:-:S07]  /*3fe0*/  IMAD R12, R11, R88, RZ ;  /* 0x000000580b0c7224 */ /* 0x000fce00078e02ff */
.L_x_136:
[----:B------:R-:W-:Y:S05]  /*3ff0*/  BSYNC B1 ;  /* 0x0000000000017941 */ /* 0x000fea0003800000 */
.L_x_135:
        /* <DEDUP_REMOVED lines=11> */
.L_x_138:
[----:B------:R-:W-:Y:S05]  /*40b0*/  BSYNC B1 ;  /* 0x0000000000017941 */ /* 0x000fea0003800000 */
.L_x_137:
[----:B---3--:R-:W-:Y:S01]  /*40c0*/  @!P4 IMAD R11, R74, R23, R12 ;  /* 0x000000174a0bc224 */ /* 0x008fe200078e020c */
[----:B------:R-:W-:Y:S04]  /*40d0*/  BSSY B1, `(.L_x_139) ;  /* 0x0000006000017945 */ /* 0x000fe80003800000 */
[----:B------:R3:W-:Y:S01]  /*40e0*/  @!P4 STG.E.U8 desc[UR52][R6.64+0x60], R11 ;  /* 0x0000600b0600c986 */ /* 0x0007e2000c101134 */
[----:B------:R-:W-:Y:S05]  /*40f0*/  @P3 BRA `(.L_x_140) ;  /* 0x00000000000c3947 */ /* 0x000fea0003800000 */
[----:B------:R-:W3:Y:S02]  /*4100*/  LDG.E.U8 R97, desc[UR52][R8.64+0x61] ;  /* 0x0000613408617981 */ /* 0x000ee4000c1e1100 */
[----:B---3--:R-:W-:-:S05]  /*4110*/  PRMT R11, R97, 0x8880, RZ ;  /* 0x00008880610b7816 */ /* 0x008fca00000000ff */
[----:B------:R-:W-:-:S07]  /*4120*/  IMAD R12, R11, R88, RZ ;  /* 0x000000580b0c7224 */ /* 0x000fce00078e02ff */
.L_x_140:
[----:B------:R-:W-:Y:S05]  /*4130*/  BSYNC B1 ;  /* 0x0000000000017941 */ /* 0x000fea0003800000 */
.L_x_139:
[----:B------:R-:W-:Y:S01]  /*4140*/  @!P3 IMAD R75, R75, R23, R12 ;  /* 0x000000174b4bb224 */ /* 0x000fe200078e020c */
[----:B------:R-:W-:Y:S04]  /*4150*/  BSSY B1, `(.L_x_141) ;  /* 0x0000006000017945 */ /* 0x000fe80003800000 */
[----:B------:R0:W-:Y:S01]  /*4160*/  @!P3 STG.E.U8 desc[UR52][R6.64+0x61], R75 ;  /* 0x0000614b0600b986 */ /* 0x0001e2000c101134 */
[----:B------:R-:W-:Y:S05]  /*4170*/  @P5 BRA `(.L_x_142) ;  /* 0x00000000000c5947 */ /* 0x000fea0003800000 */
[----:B------:R-:W3:Y:S02]  /*4180*/  LDG.E.U8 R97, desc[UR52][R2.64+0x68] ;  /* 0x0000683402617981 */ /* 0x000ee4000c1e1100 */
[----:B---3--:R-:W-:-:S05]  /*4190*/  PRMT R11, R97, 0x8880, RZ ;  /* 0x00008880610b7816 */ /* 0x008fca00000000ff */
[----:B------:R-:W-:-:S07]  /*41a0*/  IMAD R12, R11, R88, RZ ;  /* 0x000000580b0c7224 */ /* 0x000fce00078e02ff */
.L_x_142:
[----:B------:R-:W-:Y:S05]  /*41b0*/  BSYNC B1 ;  /* 0x0000000000017941 */ /* 0x000fea0003800000 */
.L_x_141:
[----:B---3--:R-:W-:Y:S01]  /*41c0*/  @!P5 IMAD R11, R76, R23, R12 ;  /* 0x000000174c0bd224 */ /* 0x008fe200078e020c */
[----:B------:R-:W-:Y:S04]  /*41d0*/  BSSY B1, `(.L_x_143) ;  /* 0x0000006000017945 */ /* 0x000fe80003800000 */
[----:B------:R3:W-:Y:S01]  /*41e0*/  @!P5 STG.E.U8 desc[UR52][R4.64+0x68], R11 ;  /* 0x0000680b0400d986 */ /* 0x0007e2000c101134 */
[----:B------:R-:W-:Y:S05]  /*41f0*/  @P2 BRA `(.L_x_144) ;  /* 0x00000000000c2947 */ /* 0x000fea0003800000 */
[----:B------:R-:W3:Y:S02]  /*4200*/  LDG.E.U8 R97, desc[UR52][R2.64+0x69] ;  /* 0x0000693402617981 */ /* 0x000ee4000c1e1100 */
[----:B---3--:R-:W-:-:S05]  /*4210*/  PRMT R11, R97, 0x8880, RZ ;  /* 0x00008880610b7816 */ /* 0x008fca00000000ff */
[----:B------:R-:W-:-:S07]  /*4220*/  IMAD R12, R11, R88, RZ ;  /* 0x000000580b0c7224 */ /* 0x000fce00078e02ff */
.L_x_144:
[----:B------:R-:W-:Y:S05]  /*4230*/  BSYNC B1 ;  /* 0x0000000000017941 */ /* 0x000fea0003800000 */
.L_x_143:
        /* <DEDUP_REMOVED lines=11> */
.L_x_146:
[----:B------:R-:W-:Y:S05]  /*42f0*/  BSYNC B1 ;  /* 0x0000000000017941 */ /* 0x000fea0003800000 */
.L_x_145:
[----:B---3--:R-:W-:Y:S01]  /*4300*/  @!P4 IMAD R11, R78, R23, R12 ;  /* 0x000000174e0bc224 */ /* 0x008fe200078e020c */
[----:B------:R-:W-:Y:S04]  /*4310*/  BSSY B1, `(.L_x_147) ;  /* 0x0000006000017945 */ /* 0x000fe80003800000 */
[----:B------:R3:W-:Y:S01]  /*4320*/  @!P4 STG.E.U8 desc[UR52][R6.64+0x68], R11 ;  /* 0x0000680b0600c986 */ /* 0x0007e2000c101134 */
[----:B------:R-:W-:Y:S05]  /*4330*/  @P3 BRA `(.L_x_148) ;  /* 0x00000000000c3947 */ /* 0x000fea0003800000 */
[----:B------:R-:W3:Y:S02]  /*4340*/  LDG.E.U8 R97, desc[UR52][R8.64+0x69] ;  /* 0x0000693408617981 */ /* 0x000ee4000c1e1100 */
[----:B---3--:R-:W-:-:S05]  /*4350*/  PRMT R11, R97, 0x8880, RZ ;  /* 0x00008880610b7816 */ /* 0x008fca00000000ff */
[----:B------:R-:W-:-:S07]  /*4360*/  IMAD R12, R11, R88, RZ ;  /* 0x000000580b0c7224 */ /* 0x000fce00078e02ff */
.L_x_148:
[----:B------:R-:W-:Y:S05]  /*4370*/  BSYNC B1 ;  /* 0x0000000000017941 */ /* 0x000fea0003800000 */
.L_x_147:
[----:B------:R-:W-:Y:S01]  /*4380*/  @!P3 IMAD R79, R79, R23, R12 ;  /* 0x000000174f4fb224 */ /* 0x000fe200078e020c */
[----:B------:R-:W-:Y:S04]  /*4390*/  BSSY B1, `(.L_x_149) ;  /* 0x0000006000017945 */ /* 0x000fe80003800000 */
[----:B------:R0:W-:Y:S01]  /*43a0*/  @!P3 STG.E.U8 desc[UR52][R6.64+0x69], R79 ;  /* 0x0000694f0600b986 */ /* 0x0001e2000c101134 */
[----:B------:R-:W-:Y:S05]  /*43b0*/  @P5 BRA `(.L_x_150) ;  /* 0x00000000000c5947 */ /* 0x000fea0003800000 */
[----:B------:R-:W3:Y:S02]  /*43c0*/  LDG.E.U8 R97, desc[UR52][R2.64+0x70] ;  /* 0x0000703402617981 */ /* 0x000ee4000c1e1100 */
[----:B---3--:R-:W-:-:S05]  /*43d0*/  PRMT R11, R97, 0x8880, RZ ;  /* 0x00008880610b7816 */ /* 0x008fca00000000ff */
[----:B------:R-:W-:-:S07]  /*43e0*/  IMAD R12, R11, R88, RZ ;  /* 0x000000580b0c7224 */ /* 0x000fce00078e02ff */
.L_x_150:
[----:B------:R-:W-:Y:S05]  /*43f0*/  BSYNC B1 ;  /* 0x0000000000017941 */ /* 0x000fea0003800000 */
.L_x_149:
[----:B---3--:R-:W-:Y:S01]  /*4400*/  @!P5 IMAD R11, R80, R23, R12 ;  /* 0x00000017500bd224 */ /* 0x008fe200078e020c */
[----:B------:R-:W-:Y:S04]  /*4410*/  BSSY B1, `(.L_x_151) ;  /* 0x0000006000017945 */ /* 0x000fe80003800000 */
[----:B------:R3:W-:Y:S01]  /*4420*/  @!P5 STG.E.U8 desc[UR52][R4.64+0x70], R11 ;  /* 0x0000700b0400d986 */ /* 0x0007e2000c101134 */
[----:B------:R-:W-:Y:S05]  /*4430*/  @P2 BRA `(.L_x_152) ;  /* 0x00000000000c2947 */ /* 0x000fea0003800000 */
[----:B------:R-:W3:Y:S02]  /*4440*/  LDG.E.U8 R97, desc[UR52][R2.64+0x71] ;  /* 0x0000713402617981 */ /* 0x000ee4000c1e1100 */
[----:B---3--:R-:W-:-:S05]  /*4450*/  PRMT R11, R97, 0x8880, RZ ;  /* 0x00008880610b7816 */ /* 0x008fca00000000ff */
[----:B------:R-:W-:-:S07]  /*4460*/  IMAD R12, R11, R88, RZ ;  /* 0x000000580b0c7224 */ /* 0x000fce00078e02ff */
.L_x_152:
[----:B------:R-:W-:Y:S05]  /*4470*/  BSYNC B1 ;  /* 0x0000000000017941 */ /* 0x000fea0003800000 */
.L_x_151:
[C---:B------:R-:W-:Y:S01]  /*4480*/  ISETP.LT.OR P4, PT, R0.reuse, 0x71, !P0 ;  /* 0x000000710000780c */ /* 0x040fe20004781670 */
[----:B------:R-:W-:Y:S01]  /*4490*/  @!P2 IMAD R81, R81, R23, R12 ;  /* 0x000000175151a224 */ /* 0x000fe200078e020c */
[----:B------:R-:W-:Y:S01]  /*44a0*/  BSSY B1, `(.L_x_153) ;  /* 0x000000a000017945 */ /* 0x000fe20003800000 */
[C---:B------:R-:W-:Y:S02]  /*44b0*/  ISETP.LT.OR P3, PT, R0.reuse, 0x72, !P0 ;  /* 0x000000720000780c */ /* 0x040fe40004761670 */
        /* <DEDUP_REMOVED lines=8> */
.L_x_154:
[----:B------:R-:W-:Y:S05]  /*4540*/  BSYNC B1 ;  /* 0x0000000000017941 */ /* 0x000fea0003800000 */
.L_x_153:
[----:B---3--:R-:W-:Y:S01]  /*4550*/  @!P4 IMAD R11, R82, R23, R12 ;  /* 0x00000017520bc224 */ /* 0x008fe200078e020c */
[----:B------:R-:W-:Y:S04]  /*4560*/  BSSY B1, `(.L_x_155) ;  /* 0x0000006000017945 */ /* 0x000fe80003800000 */
[----:B------:R3:W-:Y:S01]  /*4570*/  @!P4 STG.E.U8 desc[UR52][R6.64+0x70], R11 ;  /* 0x0000700b0600c986 */ /* 0x0007e2000c101134 */
[----:B------:R-:W-:Y:S05]  /*4580*/  @P3 BRA `(.L_x_156) ;  /* 0x00000000000c3947 */ /* 0x000fea0003800000 */
[----:B------:R-:W3:Y:S02]  /*4590*/  LDG.E.U8 R97, desc[UR52][R8.64+0x71] ;  /* 0x0000713408617981 */ /* 0x000ee4000c1e1100 */
[----:B---3--:R-:W-:-:S05]  /*45a0*/  PRMT R11, R97, 0x8880, RZ ;  /* 0x00008880610b7816 */ /* 0x008fca00000000ff */
[----:B------:R-:W-:-:S07]  /*45b0*/  IMAD R12, R11, R88, RZ ;  /* 0x000000580b0c7224 */ /* 0x000fce00078e02ff */
.L_x_156:
[----:B------:R-:W-:Y:S05]  /*45c0*/  BSYNC B1 ;  /* 0x0000000000017941 */ /* 0x000fea0003800000 */
.L_x_155:
[----:B------:R-:W-:Y:S01]  /*45d0*/  @!P3 IMAD R83, R83, R23, R12 ;  /* 0x000000175353b224 */ /* 0x000fe200078e020c */
[----:B------:R-:W-:Y:S04]  /*45e0*/  BSSY B1, `(.L_x_157) ;  /* 0x0000006000017945 */ /* 0x000fe80003800000 */
[----:B------:R0:W-:Y:S01]  /*45f0*/  @!P3 STG.E.U8 desc[UR52][R6.64+0x71], R83 ;  /* 0x000071530600b986 */ /* 0x0001e2000c101134 */
[----:B------:R-:W-:Y:S05]  /*4600*/  @P2 BRA `(.L_x_158) ;  /* 0x00000000000c2947 */ /* 0x000fea0003800000 */
[----:B------:R-:W3:Y:S02]  /*4610*/  LDG.E.U8 R97, desc[UR52][R2.64+0x78] ;  /* 0x0000783402617981 */ /* 0x000ee4000c1e1100 */
[----:B---3--:R-:W-:-:S05]  /*4620*/  PRMT R11, R97, 0x8880, RZ ;  /* 0x00008880610b7816 */ /* 0x008fca00000000ff */
[----:B------:R-:W-:-:S07]  /*4630*/  IMAD R12, R11, R88, RZ ;  /* 0x000000580b0c7224 */ /* 0x000fce00078e02ff */
.L_x_158:
[----:B------:R-:W-:Y:S05]  /*4640*/  BSYNC B1 ;  /* 0x0000000000017941 */ /* 0x000fea0003800000 */
.L_x_157:
[----:B---3--:R-:W-:Y:S01]  /*4650*/  @!P2 IMAD R11, R84, R23, R12 ;  /* 0x00000017540ba224 */ /* 0x008fe200078e020c */
[----:B------:R-:W-:Y:S04]  /*4660*/  BSSY B1, `(.L_x_159) ;  /* 0x0000006000017945 */ /* 0x000fe80003800000 */
[----:B------:R3:W-:Y:S01]  /*4670*/  @!P2 STG.E.U8 desc[UR52][R4.64+0x78], R11 ;  /* 0x0000780b0400a986 */ /* 0x0007e2000c101134 */
[----:B------:R-:W-:Y:S05]  /*4680*/  @P1 BRA `(.L_x_160) ;  /* 0x00000000000c1947 */ /* 0x000fea0003800000 */
[----:B------:R-:W3:Y:S02]  /*4690*/  LDG.E.U8 R97, desc[UR52][R2.64+0x79] ;  /* 0x0000793402617981 */ /* 0x000ee4000c1e1100 */
[----:B---3--:R-:W-:-:S05]  /*46a0*/  PRMT R11, R97, 0x8880, RZ ;  /* 0x00008880610b7816 */ /* 0x008fca00000000ff */
[----:B------:R-:W-:-:S07]  /*46b0*/  IMAD R12, R11, R88, RZ ;  /* 0x000000580b0c7224 */ /* 0x000fce00078e02ff */
.L_x_160:
[----:B------:R-:W-:Y:S05]  /*46c0*/  BSYNC B1 ;  /* 0x0000000000017941 */ /* 0x000fea0003800000 */
.L_x_159:
[----:B------:R-:W-:Y:S01]  /*46d0*/  @!P1 IMAD R85, R85, R23, R12 ;  /* 0x0000001755559224 */ /* 0x000fe200078e020c */
[----:B------:R-:W-:Y:S04]  /*46e0*/  BSSY B1, `(.L_x_161) ;  /* 0x0000006000017945 */ /* 0x000fe80003800000 */
[----:B------:R0:W-:Y:S01]  /*46f0*/  @!P1 STG.E.U8 desc[UR52][R4.64+0x79], R85 ;  /* 0x0000795504009986 */ /* 0x0001e2000c101134 */
[----:B------:R-:W-:Y:S05]  /*4700*/  @P5 BRA `(.L_x_162) ;  /* 0x00000000000c5947 */ /* 0x000fea0003800000 */
[----:B------:R-:W0:Y:S02]  /*4710*/  LDG.E.U8 R97, desc[UR52][R8.64+0x78] ;  /* 0x0000783408617981 */ /* 0x000e24000c1e1100 */
[----:B0-----:R-:W-:-:S05]  /*4720*/  PRMT R3, R97, 0x8880, RZ ;  /* 0x0000888061037816 */ /* 0x001fca00000000ff */
[----:B------:R-:W-:-:S07]  /*4730*/  IMAD R12, R3, R88, RZ ;  /* 0x00000058030c7224 */ /* 0x000fce00078e02ff */
.L_x_162:
[----:B------:R-:W-:Y:S05]  /*4740*/  BSYNC B1 ;  /* 0x0000000000017941 */ /* 0x000fea0003800000 */
.L_x_161:
[----:B0-----:R-:W-:Y:S01]  /*4750*/  @!P5 IMAD R3, R86, R23, R12 ;  /* 0x000000175603d224 */ /* 0x001fe200078e020c */
[----:B------:R-:W-:Y:S01]  /*4760*/  ISETP.LT.OR P0, PT, R0, 0x7a, !P0 ;  /* 0x0000007a0000780c */ /* 0x000fe20004701670 */
[----:B------:R-:W-:Y:S03]  /*4770*/  BSSY B1, `(.L_x_163) ;  /* 0x0000006000017945 */ /* 0x000fe60003800000 */
[----:B------:R0:W-:Y:S09]  /*4780*/  @!P5 STG.E.U8 desc[UR52][R6.64+0x78], R3 ;  /* 0x000078030600d986 */ /* 0x0001f2000c101134 */
[----:B------:R-:W-:Y:S05]  /*4790*/  @P0 BRA `(.L_x_164) ;  /* 0x00000000000c0947 */ /* 0x000fea0003800000 */
[----:B------:R-:W0:Y:S02]  /*47a0*/  LDG.E.U8 R97, desc[UR52][R8.64+0x79] ;  /* 0x0000793408617981 */ /* 0x000e24000c1e1100 */
[----:B0-----:R-:W-:-:S05]  /*47b0*/  PRMT R3, R97, 0x8880, RZ ;  /* 0x0000888061037816 */ /* 0x001fca00000000ff */
[----:B------:R-:W-:-:S07]  /*47c0*/  IMAD R12, R3, R88, RZ ;  /* 0x00000058030c7224 */ /* 0x000fce00078e02ff */
.L_x_164:
[----:B------:R-:W-:Y:S05]  /*47d0*/  BSYNC B1 ;  /* 0x0000000000017941 */ /* 0x000fea0003800000 */
.L_x_163:
[----:B------:R-:W-:Y:S01]  /*47e0*/  IMAD R87, R87, R23, R12 ;  /* 0x0000001757577224 */ /* 0x000fe200078e020c */
[----:B------:R-:W-:Y:S06]  /*47f0*/  @P0 BRA `(.L_x_165) ;  /* 0x0000000c00100947 */ /* 0x000fec0003800000 */
[----:B------:R0:W-:Y:S01]  /*4800*/  STG.E.U8 desc[UR52][R6.64+0x79], R87 ;  /* 0x0000795706007986 */ /* 0x0001e2000c101134 */
[----:B------:R-:W-:Y:S05]  /*4810*/  BRA `(.L_x_165) ;  /* 0x0000000c00087947 */ /* 0x000fea0003800000 */
.L_x_36:
[C---:B------:R-:W-:Y:S02]  /*4820*/  ISETP.GE.AND P1, PT, R14.reuse, 0x1, PT ;  /* 0x000000010e00780c */ /* 0x040fe40003f26270 */
[----:B------:R-:W-:Y:S02]  /*4830*/  ISETP.GE.AND P0, PT, R14, 0x9, PT ;  /* 0x000000090e00780c */ /* 0x000fe40003f06270 */
[C---:B------:R-:W-:Y:S02]  /*4840*/  ISETP.LT.OR P4, PT, R0.reuse, 0x1, !P1 ;  /* 0x000000010000780c */ /* 0x040fe40004f81670 */
[C---:B------:R-:W-:Y:S02]  /*4850*/  ISETP.LT.OR P3, PT, R0.reuse, 0x2, !P1 ;  /* 0x000000020000780c */ /* 0x040fe40004f61670 */
[C---:B------:R-:W-:Y:S02]  /*4860*/  ISETP.LT.OR P2, PT, R0.reuse, 0x1, !P0 ;  /* 0x000000010000780c */ /* 0x040fe40004741670 */
[----:B------:R-:W-:-:S07]  /*4870*/  ISETP.LT.OR P5, PT, R0, 0x2, !P0 ;  /* 0x000000020000780c */ /* 0x000fce00047a1670 */
[-C--:B------:R-:W-:Y:S02]  /*4880*/  @!P4 IMAD R3, R24, R23.reuse, RZ ;  /* 0x000000171803c224 */ /* 0x080fe400078e02ff */
[-C--:B------:R-:W-:Y:S02]  /*4890*/  @!P3 IMAD R25, R25, R23.reuse, RZ ;  /* 0x000000171919b224 */ /* 0x080fe400078e02ff */
[-C--:B------:R-:W-:Y:S01]  /*48a0*/  @!P2 IMAD R9, R26, R23.reuse, RZ ;  /* 0x000000171a09a224 */ /* 0x080fe200078e02ff */
[----:B------:R0:W-:Y:S01]  /*48b0*/  @!P4 STG.E.U8 desc[UR52][R4.64], R3 ;  /* 0x000000030400c986 */ /* 0x0001e2000c101134 */
[C---:B------:R-:W-:Y:S01]  /*48c0*/  ISETP.LT.OR P4, PT, R0.reuse, 0x9, !P1 ;  /* 0x000000090000780c */ /* 0x040fe20004f81670 */
[----:B------:R-:W-:Y:S02]  /*48d0*/  @!P5 IMAD R27, R27, R23, RZ ;  /* 0x000000171b1bd224 */ /* 0x000fe400078e02ff */
[----:B------:R-:W-:Y:S01]  /*48e0*/  @!P3 STG.E.U8 desc[UR52][R4.64+0x1], R25 ;  /* 0x000001190400b986 */ /* 0x000fe2000c101134 */
[----:B------:R-:W-:-:S03]  /*48f0*/  ISETP.LT.OR P3, PT, R0, 0xa, !P1 ;  /* 0x0000000a0000780c */ /* 0x000fc60004f61670 */
[----:B------:R1:W-:Y:S01]  /*4900*/  @!P2 STG.E.U8 desc[UR52][R6.64], R9 ;  /* 0x000000090600a986 */ /* 0x0003e2000c101134 */
[----:B------:R-:W-:-:S03]  /*4910*/  ISETP.LT.OR P2, PT, R0, 0x9, !P0 ;  /* 0x000000090000780c */ /* 0x000fc60004741670 */
[----:B------:R-:W-:Y:S01]  /*4920*/  @!P5 STG.E.U8 desc[UR52][R6.64+0x1], R27 ;  /* 0x0000011b0600d986 */ /* 0x000fe2000c101134 */
[----:B------:R-:W-:Y:S01]  /*4930*/  ISETP.LT.OR P5, PT, R0, 0xa, !P0 ;  /* 0x0000000a0000780c */ /* 0x000fe200047a1670 */
[----:B------:R-:W-:-:S04]  /*4940*/  @!P4 IMAD R11, R28, R23, RZ ;  /* 0x000000171c0bc224 */ /* 0x000fc800078e02ff */
[-C--:B------:R-:W-:Y:S01]  /*4950*/  @!P3 IMAD R29, R29, R23.reuse, RZ ;  /* 0x000000171d1db224 */ /* 0x080fe200078e02ff */
[----:B------:R-:W-:Y:S01]  /*4960*/  @!P4 STG.E.U8 desc[UR52][R4.64+0x8], R11 ;  /* 0x0000080b0400c986 */ /* 0x000fe2000c101134 */
[----:B------:R-:W-:Y:S02]  /*4970*/  ISETP.LT.OR P4, PT, R0, 0x11, !P1 ;  /* 0x000000110000780c */ /* 0x000fe40004f81670 */
[-C--:B0-----:R-:W-:Y:S01]  /*4980*/  @!P2 IMAD R3, R30, R23.reuse, RZ ;  /* 0x000000171e03a224 */ /* 0x081fe200078e02ff */
[----:B------:R-:W-:Y:S01]  /*4990*/  @!P3 STG.E.U8 desc[UR52][R4.64+0x9], R29 ;  /* 0x0000091d0400b986 */ /* 0x000fe2000c101134 */
[C---:B------:R-:W-:Y:S02]  /*49a0*/  ISETP.LT.OR P3, PT, R0.reuse, 0x12, !P1 ;  /* 0x000000120000780c */ /* 0x040fe40004f61670 */
[----:B------:R-:W-:Y:S01]  /*49b0*/  @!P5 IMAD R31, R31, R23, RZ ;  /* 0x000000171f1fd224 */ /* 0x000fe200078e02ff */
[----:B------:R0:W-:Y:S01]  /*49c0*/  @!P2 STG.E.U8 desc[UR52][R6.64+0x8], R3 ;  /* 0x000008030600a986 */ /* 0x0001e2000c101134 */
[----:B------:R-:W-:-:S03]  /*49d0*/  ISETP.LT.OR P2, PT, R0, 0x11, !P0 ;  /* 0x000000110000780c */ /* 0x000fc60004741670 */
[----:B------:R-:W-:Y:S01]  /*49e0*/  @!P5 STG.E.U8 desc[UR52][R6.64+0x9], R31 ;  /* 0x0000091f0600d986 */ /* 0x000fe2000c101134 */
[----:B------:R-:W-:Y:S01]  /*49f0*/  ISETP.LT.OR P5, PT, R0, 0x12, !P0 ;  /* 0x000000120000780c */ /* 0x000fe200047a1670 */
[----:B-1----:R-:W-:-:S04]  /*4a00*/  @!P4 IMAD R9, R32, R23, RZ ;  /* 0x000000172009c224 */ /* 0x002fc800078e02ff */
        /* <DEDUP_REMOVED lines=109> */
[----:B------:R1:W-:Y:S01]  /*50e0*/  @!P4 STG.E.U8 desc[UR52][R4.64+0x58], R11 ;  /* 0x0000580b0400c986 */ /* 0x0003e2000c101134 */
        /* <DEDUP_REMOVED lines=13> */
[-C--:B-1----:R-:W-:Y:S01]  /*51c0*/  @!P2 IMAD R11, R74, R23.reuse, RZ ;  /* 0x000000174a0ba224 */ /* 0x082fe200078e02ff */
[----:B------:R-:W-:Y:S01]  /*51d0*/  @!P3 STG.E.U8 desc[UR52][R4.64+0x61], R73 ;  /* 0x000061490400b986 */ /* 0x000fe2000c101134 */
[C---:B------:R-:W-:Y:S02]  /*51e0*/  ISETP.LT.OR P3, PT, R0.reuse, 0x6a, !P1 ;  /* 0x0000006a0000780c */ /* 0x040fe40004f61670 */
[----:B------:R-:W-:Y:S01]  /*51f0*/  @!P5 IMAD R75, R75, R23, RZ ;  /* 0x000000174b4bd224 */ /* 0x000fe200078e02ff */
[----:B------:R1:W-:Y:S01]  /*5200*/  @!P2 STG.E.U8 desc[UR52][R6.64+0x60], R11 ;  /* 0x0000600b0600a986 */ /* 0x0003e2000c101134 */
[----:B------:R-:W-:-:S03]  /*5210*/  ISETP.LT.OR P2, PT, R0, 0x69, !P0 ;  /* 0x000000690000780c */ /* 0x000fc60004741670 */
[----:B------:R-:W-:Y:S01]  /*5220*/  @!P5 STG.E.U8 desc[UR52][R6.64+0x61], R75 ;  /* 0x0000614b0600d986 */ /* 0x000fe2000c101134 */
[----:B------:R-:W-:Y:S01]  /*5230*/  ISETP.LT.OR P5, PT, R0, 0x6a, !P0 ;  /* 0x0000006a0000780c */ /* 0x000fe200047a1670 */
[----:B0-----:R-:W-:-:S04]  /*5240*/  @!P4 IMAD R3, R76, R23, RZ ;  /* 0x000000174c03c224 */ /* 0x001fc800078e02ff */
[-C--:B------:R-:W-:Y:S01]  /*5250*/  @!P3 IMAD R77, R77, R23.reuse, RZ ;  /* 0x000000174d4db224 */ /* 0x080fe200078e02ff */
[----:B------:R0:W-:Y:S01]  /*5260*/  @!P4 STG.E.U8 desc[UR52][R4.64+0x68], R3 ;  /* 0x000068030400c986 */ /* 0x0001e2000c101134 */
[----:B------:R-:W-:Y:S02]  /*5270*/  ISETP.LT.OR P4, PT, R0, 0x72, !P1 ;  /* 0x000000720000780c */ /* 0x000fe40004f81670 */
[-C--:B--2---:R-:W-:Y:S01]  /*5280*/  @!P2 IMAD R9, R78, R23.reuse, RZ ;  /* 0x000000174e09a224 */ /* 0x084fe200078e02ff */
[----:B------:R-:W-:Y:S01]  /*5290*/  @!P3 STG.E.U8 desc[UR52][R4.64+0x69], R77 ;  /* 0x0000694d0400b986 */ /* 0x000fe2000c101134 */
[C---:B------:R-:W-:Y:S02]  /*52a0*/  ISETP.LT.OR P3, PT, R0.reuse, 0x71, !P1 ;  /* 0x000000710000780c */ /* 0x040fe40004f61670 */
[----:B------:R-:W-:Y:S01]  /*52b0*/  @!P5 IMAD R79, R79, R23, RZ ;  /* 0x000000174f4fd224 */ /* 0x000fe200078e02ff */
[----:B------:R-:W-:Y:S01]  /*52c0*/  @!P2 STG.E.U8 desc[UR52][R6.64+0x68], R9 ;  /* 0x000068090600a986 */ /* 0x000fe2000c101134 */
[----:B------:R-:W-:-:S03]  /*52d0*/  ISETP.LT.OR P2, PT, R0, 0x71, !P0 ;  /* 0x000000710000780c */ /* 0x000fc60004741670 */
[----:B------:R-:W-:Y:S01]  /*52e0*/  @!P5 STG.E.U8 desc[UR52][R6.64+0x69], R79 ;  /* 0x0000694f0600d986 */ /* 0x000fe2000c101134 */
[----:B------:R-:W-:Y:S01]  /*52f0*/  ISETP.LT.OR P5, PT, R0, 0x79, !P0 ;  /* 0x000000790000780c */ /* 0x000fe200047a1670 */
[----:B------:R-:W-:-:S04]  /*5300*/  @!P4 IMAD R81, R81, R23, RZ ;  /* 0x000000175151c224 */ /* 0x000fc800078e02ff */
[-C--:B-1----:R-:W-:Y:S01]  /*5310*/  @!P3 IMAD R11, R80, R23.reuse, RZ ;  /* 0x00000017500bb224 */ /* 0x082fe200078e02ff */
[----:B------:R-:W-:Y:S01]  /*5320*/  @!P4 STG.E.U8 desc[UR52][R4.64+0x71], R81 ;  /* 0x000071510400c986 */ /* 0x000fe2000c101134 */
[C---:B------:R-:W-:Y:S02]  /*5330*/  ISETP.LT.OR P4, PT, R0.reuse, 0x72, !P0 ;  /* 0x000000720000780c */ /* 0x040fe40004781670 */
[C---:B------:R-:W-:Y:S01]  /*5340*/  ISETP.LT.OR P0, PT, R0.reuse, 0x7a, !P0 ;  /* 0x0000007a0000780c */ /* 0x040fe20004701670 */
[----:B------:R1:W-:Y:S01]  /*5350*/  @!P3 STG.E.U8 desc[UR52][R4.64+0x70], R11 ;  /* 0x0000700b0400b986 */ /* 0x0003e2000c101134 */
[----:B------:R-:W-:Y:S01]  /*5360*/  ISETP.LT.OR P3, PT, R0, 0x79, !P1 ;  /* 0x000000790000780c */ /* 0x000fe20004f61670 */
[----:B0-----:R-:W-:Y:S01]  /*5370*/  @!P2 IMAD R3, R82, R23, RZ ;  /* 0x000000175203a224 */ /* 0x001fe200078e02ff */
[----:B------:R-:W-:-:S04]  /*5380*/  ISETP.LT.OR P1, PT, R0, 0x7a, !P1 ;  /* 0x0000007a0000780c */ /* 0x000fc80004f21670 */
[----:B------:R0:W-:Y:S03]  /*5390*/  @!P2 STG.E.U8 desc[UR52][R6.64+0x70], R3 ;  /* 0x000070030600a986 */ /* 0x0001e6000c101134 */
[-C--:B------:R-:W-:Y:S02]  /*53a0*/  @!P4 IMAD R83, R83, R23.reuse, RZ ;  /* 0x000000175353c224 */ /* 0x080fe400078e02ff */
[-C--:B-1----:R-:W-:Y:S02]  /*53b0*/  @!P5 IMAD R11, R86, R23.reuse, RZ ;  /* 0x00000017560bd224 */ /* 0x082fe400078e02ff */
[-C--:B------:R-:W-:Y:S01]  /*53c0*/  @!P3 IMAD R9, R84, R23.reuse, RZ ;  /* 0x000000175409b224 */ /* 0x080fe200078e02ff */
[----:B------:R0:W-:Y:S01]  /*53d0*/  @!P4 STG.E.U8 desc[UR52][R6.64+0x71], R83 ;  /* 0x000071530600c986 */ /* 0x0001e2000c101134 */
[-C--:B------:R-:W-:Y:S02]  /*53e0*/  @!P1 IMAD R85, R85, R23.reuse, RZ ;  /* 0x0000001755559224 */ /* 0x080fe400078e02ff */
[----:B------:R-:W-:Y:S01]  /*53f0*/  @!P0 IMAD R87, R87, R23, RZ ;  /* 0x0000001757578224 */ /* 0x000fe200078e02ff */
[----:B------:R0:W-:Y:S04]  /*5400*/  @!P3 STG.E.U8 desc[UR52][R4.64+0x78], R9 ;  /* 0x000078090400b986 */ /* 0x0001e8000c101134 */
[----:B------:R0:W-:Y:S04]  /*5410*/  @!P1 STG.E.U8 desc[UR52][R4.64+0x79], R85 ;  /* 0x0000795504009986 */ /* 0x0001e8000c101134 */
[----:B------:R0:W-:Y:S04]  /*5420*/  @!P5 STG.E.U8 desc[UR52][R6.64+0x78], R11 ;  /* 0x0000780b0600d986 */ /* 0x0001e8000c101134 */
[----:B------:R0:W-:Y:S02]  /*5430*/  @!P0 STG.E.U8 desc[UR52][R6.64+0x79], R87 ;  /* 0x0000795706008986 */ /* 0x0001e4000c101134 */
.L_x_165:
[----:B------:R-:W-:Y:S05]  /*5440*/  BSYNC B0 ;  /* 0x0000000000007941 */ /* 0x000fea0003800000 */
.L_x_35:
[----:B------:R-:W-:Y:S01]  /*5450*/  IMAD.U32 R2, RZ, RZ, UR50 ;  /* 0x00000032ff027e24 */ /* 0x000fe2000f8e00ff */
[----:B------:R-:W-:Y:S01]  /*5460*/  ULDC.64 UR4, c[0x0][0x650] ;  /* 0x0001940000047ab9 */ /* 0x000fe20000000a00 */
[----:B------:R-:W-:Y:S01]  /*5470*/  IMAD.U32 R0, RZ, RZ, UR37 ;  /* 0x00000025ff007e24 */ /* 0x000fe2000f8e00ff */
[----:B------:R1:W-:Y:S01]  /*5480*/  SYNCS.ARRIVE.TRANS64.A1T0 RZ, [R95+UR44], RZ ;  /* 0x000000ff5fff79a7 */ /* 0x0003e2000810002c */
[----:B0-----:R-:W-:Y:S01]  /*5490*/  IMAD.U32 R3, RZ, RZ, UR51 ;  /* 0x00000033ff037e24 */ /* 0x001fe2000f8e00ff */
[C---:B------:R-:W-:Y:S01]  /*54a0*/  LEA R16, P0, R2.reuse, R16, 0x1 ;  /* 0x0000001002107211 */ /* 0x040fe200078008ff */
[----:B------:R-:W-:Y:S02]  /*54b0*/  IMAD.MOV.U32 R19, RZ, RZ, -0x1 ;  /* 0xffffffffff137424 */ /* 0x000fe400078e00ff */
[----:B------:R-:W-:Y:S01]  /*54c0*/  IMAD.MOV.U32 R18, RZ, RZ, -0x1 ;  /* 0xffffffffff127424 */ /* 0x000fe200078e00ff */
[----:B------:R-:W-:Y:S01]  /*54d0*/  LEA.HI.X R17, R2, R17, R0, 0x1, P0 ;  /* 0x0000001102117211 */ /* 0x000fe200000f0c00 */
[----:B------:R-:W-:Y:S01]  /*54e0*/  IMAD.MOV.U32 R2, RZ, RZ, -0x1 ;  /* 0xffffffffff027424 */ /* 0x000fe200078e00ff */
[----:B------:R-:W-:-:S02]  /*54f0*/  ISETP.GE.U32.AND P0, PT, R16, UR4, PT ;  /* 0x0000000410007c0c */ /* 0x000fc4000bf06070 */
[----:B------:R-:W-:Y:S02]  /*5500*/  PRMT R0, RZ, 0x7610, R0 ;  /* 0x00007610ff007816 */ /* 0x000fe40000000000 */
[----:B------:R-:W-:-:S13]  /*5510*/  ISETP.GE.U32.AND.EX P0, PT, R17, UR5, PT, P0 ;  /* 0x0000000511007c0c */ /* 0x000fda000bf06100 */
[----:B-1----:R-:W-:Y:S05]  /*5520*/  @P0 BRA `(.L_x_166) ;  /* 0x00000004008c0947 */ /* 0x002fea0003800000 */
[----:B------:R-:W0:Y:S01]  /*5530*/  S2UR UR6, SR_CTAID.X ;  /* 0x00000000000679c3 */ /* 0x000e220000002500 */
[----:B------:R-:W-:Y:S01]  /*5540*/  ULDC.64 UR4, c[0x0][0x628] ;  /* 0x00018a0000047ab9 */ /* 0x000fe20000000a00 */
[----:B------:R-:W-:Y:S01]  /*5550*/  ULDC UR7, c[0x0][0x150] ;  /* 0x0000540000077ab9 */ /* 0x000fe20000000800 */
[----:B------:R-:W-:Y:S01]  /*5560*/  ISETP.NE.U32.AND P0, PT, RZ, UR4, PT ;  /* 0x00000004ff007c0c */ /* 0x000fe2000bf05070 */
[----:B------:R-:W-:Y:S01]  /*5570*/  ULDC UR15, c[0x0][0x630] ;  /* 0x00018c00000f7ab9 */ /* 0x000fe20000000800 */
[C---:B------:R-:W-:Y:S01]  /*5580*/  R2UR UR16, R16.reuse ;  /* 0x00000000101072ca */ /* 0x040fe200000e0000 */
[----:B------:R-:W-:Y:S01]  /*5590*/  ULDC UR18, c[0x0][0x154] ;  /* 0x0000550000127ab9 */ /* 0x000fe20000000800 */
[----:B------:R-:W-:Y:S01]  /*55a0*/  ISETP.NE.AND.EX P0, PT, RZ, UR5, PT, P0 ;  /* 0x00000005ff007c0c */ /* 0x000fe2000bf05300 */
[----:B------:R-:W1:Y:S01]  /*55b0*/  S2UR UR21, SR_CTAID.Y ;  /* 0x00000000001579c3 */ /* 0x000e620000002600 */
[----:B------:R-:W-:Y:S02]  /*55c0*/  R2UR UR17, R17 ;  /* 0x00000000111172ca */ /* 0x000fe400000e0000 */
[----:B------:R-:W-:-:S02]  /*55d0*/  R2UR UR12, R16 ;  /* 0x00000000100c72ca */ /* 0x000fc400000e0000 */
[----:B------:R-:W-:Y:S02]  /*55e0*/  R2UR UR13, R17 ;  /* 0x00000000110d72ca */ /* 0x000fe400000e0000 */
[----:B0-----:R-:W-:-:S05]  /*55f0*/  I2FP.F32.U32 R0, UR6 ;  /* 0x0000000600007c45 */ /* 0x001fca0008201000 */
[----:B------:R-:W-:-:S04]  /*5600*/  FMUL R0, R0, UR7 ;  /* 0x0000000700007c20 */ /* 0x000fc80008400000 */
[----:B------:R0:W0:Y:S01]  /*5610*/  F2I.U32.TRUNC.NTZ R2, R0 ;  /* 0x0000000000027305 */ /* 0x000022000020f000 */
[----:B-1----:R-:W-:Y:S05]  /*5620*/  @!P0 BRA `(.L_x_167) ;  /* 0x0000000000308947 */ /* 0x002fea0003800000 */
        /* <DEDUP_REMOVED lines=12> */
.L_x_167:
[----:B------:R-:W-:Y:S01]  /*56f0*/  USHF.R.U64 UR8, UR12, UR15, UR13 ;  /* 0x0000000f0c087299 */ /* 0x000fe2000800120d */
[----:B0-----:R-:W-:Y:S01]  /*5700*/  I2FP.F32.U32 R0, UR21 ;  /* 0x0000001500007c45 */ /* 0x001fe20008201000 */
[----:B------:R-:W-:Y:S02]  /*5710*/  USHF.R.U32.HI UR4, URZ, UR15, UR13 ;  /* 0x0000000f3f047299 */ /* 0x000fe4000801160d */
[----:B------:R-:W-:Y:S02]  /*5720*/  UIADD3 UR7, UP0, URZ, -UR8, URZ ;  /* 0x800000083f077290 */ /* 0x000fe4000ff1e03f */
[----:B------:R-:W-:Y:S01]  /*5730*/  FMUL R0, R0, UR18 ;  /* 0x0000001200007c20 */ /* 0x000fe20008400000 */
[----:B------:R-:W-:Y:S01]  /*5740*/  ULDC.64 UR12, c[0x0][0x620] ;  /* 0x00018800000c7ab9 */ /* 0x000fe20000000a00 */
[----:B------:R-:W-:Y:S01]  /*5750*/  UIADD3.X UR4, URZ, ~UR4, URZ, UP0, !UPT ;  /* 0x800000043f047290 */ /* 0x000fe200087fe43f */
[----:B------:R-:W-:Y:S01]  /*5760*/  UMOV UR10, UR16 ;  /* 0x00000010000a7c82 */ /* 0x000fe20008000000 */
[----:B------:R-:W-:-:S02]  /*5770*/  UMOV UR11, UR17 ;  /* 0x00000011000b7c82 */ /* 0x000fc40008000000 */
[----:B------:R-:W0:Y:S01]  /*5780*/  F2I.U32.TRUNC.NTZ R0, R0 ;  /* 0x0000000000007305 */ /* 0x000e22000020f000 */
[----:B------:R-:W-:Y:S01]  /*5790*/  UIMAD UR4, UR4, UR12, URZ ;  /* 0x0000000c040472a4 */ /* 0x000fe2000f8e023f */
[----:B------:R-:W-:Y:S01]  /*57a0*/  R2UR UR17, R2 ;  /* 0x00000000021172ca */ /* 0x000fe200000e0000 */
[----:B------:R-:W-:Y:S02]  /*57b0*/  UIMAD.WIDE.U32 UR10, UR7, UR12, UR10 ;  /* 0x0000000c070a72a5 */ /* 0x000fe4000f8e000a */
[----:B------:R-:W-:Y:S01]  /*57c0*/  UIMAD UR7, UR7, UR13, UR4 ;  /* 0x0000000d070772a4 */ /* 0x000fe2000f8e0204 */
[----:B------:R-:W-:Y:S01]  /*57d0*/  ULDC UR23, c[0x0][0x658] ;  /* 0x0001960000177ab9 */ /* 0x000fe20000000800 */
[----:B------:R-:W-:Y:S02]  /*57e0*/  UMOV UR15, 0xffffffff ;  /* 0xffffffff000f7882 */ /* 0x000fe40000000000 */
[----:B------:R-:W-:Y:S01]  /*57f0*/  UIADD3 UR7, UR11, UR7, URZ ;  /* 0x000000070b077290 */ /* 0x000fe2000fffe03f */
[----:B------:R-:W-:Y:S01]  /*5800*/  ULDC UR12, c[0x0][0x618] ;  /* 0x00018600000c7ab9 */ /* 0x000fe20000000800 */
[----:B------:R-:W-:Y:S01]  /*5810*/  ULDC.64 UR4, c[0x0][0x640] ;  /* 0x0001900000047ab9 */ /* 0x000fe20000000a00 */
[----:B------:R-:W-:Y:S01]  /*5820*/  USHF.L.U32 UR19, UR15, UR23, URZ ;  /* 0x000000170f137299 */ /* 0x000fe2000800063f */
[----:B------:R-:W-:Y:S01]  /*5830*/  ISETP.NE.U32.AND P0, PT, RZ, UR4, PT ;  /* 0x00000004ff007c0c */ /* 0x000fe2000bf05070 */
[----:B------:R-:W-:Y:S01]  /*5840*/  USHF.R.U64 UR15, UR10, UR12, UR7 ;  /* 0x0000000c0a0f7299 */ /* 0x000fe20008001207 */
[----:B0-----:R-:W-:Y:S01]  /*5850*/  R2UR UR13, R0 ;  /* 0x00000000000d72ca */ /* 0x001fe200000e0000 */
[----:B------:R-:W-:Y:S01]  /*5860*/  USHF.R.U32.HI UR7, URZ, UR12, UR7 ;  /* 0x0000000c3f077299 */ /* 0x000fe20008011607 */
[----:B------:R-:W-:Y:S01]  /*5870*/  ISETP.NE.AND.EX P0, PT, RZ, UR5, PT, P0 ;  /* 0x00000005ff007c0c */ /* 0x000fe2000bf05300 */
[----:B------:R-:W-:Y:S01]  /*5880*/  ULDC UR22, c[0x0][0x608] ;  /* 0x0001820000167ab9 */ /* 0x000fe20000000800 */
[----:B------:R-:W-:-:S02]  /*5890*/  UIADD3 UR10, -UR17, URZ, URZ ;  /* 0x0000003f110a7290 */ /* 0x000fc4000fffe13f */
[----:B------:R-:W-:Y:S02]  /*58a0*/  USHF.R.U64 UR18, UR15, UR22, UR7 ;  /* 0x000000160f127299 */ /* 0x000fe40008001207 */
[----:B------:R-:W-:Y:S01]  /*58b0*/  USHF.R.U32.HI UR7, URZ, UR22, UR7 ;  /* 0x000000163f077299 */ /* 0x000fe20008011607 */
[----:B------:R-:W-:Y:S01]  /*58c0*/  UMOV UR16, 0x1 ;  /* 0x0000000100107882 */ /* 0x000fe20000000000 */
[----:B------:R-:W-:Y:S02]  /*58d0*/  ULDC UR20, c[0x0][0x144] ;  /* 0x0000510000147ab9 */ /* 0x000fe40000000800 */
[----:B------:R-:W-:Y:S01]  /*58e0*/  USHF.R.U64 UR17, UR18, UR23, UR7 ;  /* 0x0000001712117299 */ /* 0x000fe20008001207 */
[----:B------:R-:W-:Y:S01]  /*58f0*/  ULDC UR9, c[0x0][0x600] ;  /* 0x0001800000097ab9 */ /* 0x000fe20000000800 */
[----:B------:R-:W-:Y:S02]  /*5900*/  UIADD3 UR22, -UR13, URZ, URZ ;  /* 0x0000003f0d167290 */ /* 0x000fe4000fffe13f */
[----:B------:R-:W-:-:S02]  /*5910*/  USHF.L.U32 UR16, UR16, UR23, URZ ;  /* 0x0000001710107299 */ /* 0x000fc4000800063f */
[----:B------:R-:W-:Y:S02]  /*5920*/  USHF.R.U32.HI UR13, URZ, UR23, UR7 ;  /* 0x000000173f0d7299 */ /* 0x000fe40008011607 */
[----:B------:R-:W-:Y:S02]  /*5930*/  UIADD3 UR14, UR9, -0x1, URZ ;  /* 0xffffffff090e7890 */ /* 0x000fe4000fffe03f */
[----:B------:R-:W-:Y:S02]  /*5940*/  ULOP3.LUT UR19, URZ, UR19, URZ, 0x33, !UPT ;  /* 0x000000133f137292 */ /* 0x000fe4000f8e333f */
[----:B------:R-:W-:Y:S01]  /*5950*/  UIMAD UR23, UR20, UR10, UR6 ;  /* 0x0000000a141772a4 */ /* 0x000fe2000f8e0206 */
[----:B------:R-:W-:Y:S01]  /*5960*/  ULDC UR26, c[0x0][0x148] ;  /* 0x00005200001a7ab9 */ /* 0x000fe20000000800 */
[----:B------:R-:W-:Y:S01]  /*5970*/  ULDC UR24, c[0x0][0x648] ;  /* 0x0001920000187ab9 */ /* 0x000fe20000000800 */
[----:B------:R-:W-:Y:S01]  /*5980*/  ULDC UR25, c[0x0][0x638] ;  /* 0x00018e0000197ab9 */ /* 0x000fe20000000800 */
        /* <DEDUP_REMOVED lines=12> */
.L_x_168:
[----:B------:R-:W-:Y:S01]  /*5a50*/  UISETP.NE.AND UP0, UPT, UR38, URZ, UPT ;  /* 0x0000003f2600728c */ /* 0x000fe2000bf05270 */
[----:B------:R-:W-:Y:S01]  /*5a60*/  IMAD.MOV.U32 R0, RZ, RZ, 0x1 ;  /* 0x00000001ff007424 */ /* 0x000fe200078e00ff */
[----:B------:R-:W-:Y:S01]  /*5a70*/  USHF.R.U64 UR4, UR12, UR24, UR13 ;  /* 0x000000180c047299 */ /* 0x000fe2000800120d */
[----:B------:R-:W-:Y:S01]  /*5a80*/  IMAD.U32 R2, RZ, RZ, UR8 ;  /* 0x00000008ff027e24 */ /* 0x000fe2000f8e00ff */
[----:B------:R-:W-:Y:S02]  /*5a90*/  ULOP3.LUT UR19, UR18, UR19, URZ, 0xc0, !UPT ;  /* 0x0000001312137292 */ /* 0x000fe4000f8ec03f */
[----:B------:R-:W-:Y:S02]  /*5aa0*/  UIADD3 UR5, -UR4, URZ, URZ ;  /* 0x0000003f04057290 */ /* 0x000fe4000fffe13f */
[----:B------:R-:W-:Y:S02]  /*5ab0*/  ULOP3.LUT UR14, UR15, UR14, URZ, 0xc0, !UPT ;  /* 0x0000000e0f0e7292 */ /* 0x000fe4000f8ec03f */
[----:B------:R-:W-:-:S02]  /*5ac0*/  UIMAD UR4, UR16, UR4, UR19 ;  /* 0x00000004100472a4 */ /* 0x000fc4000f8e0213 */
[----:B------:R-:W-:Y:S02]  /*5ad0*/  @UP0 UIMAD UR23, UR26, UR22, UR21 ;  /* 0x000000161a1702a4 */ /* 0x000fe4000f8e0215 */
[----:B------:R-:W-:-:S03]  /*5ae0*/  UIMAD UR17, UR5, UR25, UR17 ;  /* 0x00000019051172a4 */ /* 0x000fc6000f8e0211 */
[----:B------:R-:W-:Y:S01]  /*5af0*/  ULDC UR5, c[0x0][0x610] ;  /* 0x0001840000057ab9 */ /* 0x000fe20000000800 */
[----:B------:R-:W-:Y:S02]  /*5b00*/  UIMAD UR17, UR17, UR9, UR14 ;  /* 0x00000009111172a4 */ /* 0x000fe4000f8e020e */
[----:B------:R-:W-:-:S04]  /*5b10*/  UIMAD UR4, UR4, UR5, UR23 ;  /* 0x00000005040472a4 */ /* 0x000fc8000f8e0217 */
[----:B------:R-:W-:Y:S02]  /*5b20*/  USEL UR5, UR17, UR4, !UP0 ;  /* 0x0000000411057287 */ /* 0x000fe4000c000000 */
[----:B------:R-:W-:-:S04]  /*5b30*/  USEL UR4, UR4, UR17, !UP0 ;  /* 0x0000001104047287 */ /* 0x000fc8000c000000 */
[----:B------:R-:W-:Y:S02]  /*5b40*/  IMAD.U32 R18, RZ, RZ, UR5 ;  /* 0x00000005ff127e24 */ /* 0x000fe4000f8e00ff */
[----:B------:R-:W-:-:S07]  /*5b50*/  IMAD.U32 R19, RZ, RZ, UR4 ;  /* 0x00000004ff137e24 */ /* 0x000fce000f8e00ff */
.L_x_166:
[----:B------:R-:W-:Y:S02]  /*5b60*/  LOP3.LUT P0, RZ, R0, 0xff, RZ, 0xc0, !PT ;  /* 0x000000ff00ff7812 */ /* 0x000fe4000780c0ff */
[----:B------:R-:W-:-:S11]  /*5b70*/  LOP3.LUT R99, R99, 0x1, RZ, 0x3c, !PT ;  /* 0x0000000163637812 */ /* 0x000fd600078e3cff */
[----:B------:R-:W-:Y:S05]  /*5b80*/  @P0 BRA `(.L_x_169) ;  /* 0xffffffbc00000947 */ /* 0x000fea000383ffff */
[----:B------:R-:W-:Y:S05]  /*5b90*/  EXIT ;  /* 0x000000000000794d */ /* 0x000fea0003800000 */
.L_x_16:
[----:B------:R-:W-:-:S08]  /*5ba0*/  ISETP.NE.AND P0, PT, RZ, UR6, PT ;  /* 0x00000006ff007c0c */ /* 0x000fd0000bf05270 */
[----:B-----5:R-:W0:-:S00]  /*5bb0*/  USETMAXREG.DEALLOC.CTAPOOL 0x28 ;  /* 0x00000028000079c8 */ /* 0x020e0000080e0500 */
[----:B------:R-:W-:Y:S05]  /*5bc0*/  @P0 EXIT ;  /* 0x000000000000094d */ /* 0x000fea0003800000 */
[----:B0-----:R-:W-:Y:S01]  /*5bd0*/  LOP3.LUT P0, RZ, R0, 0xff, RZ, 0xc0, !PT ;  /* 0x000000ff00ff7812 */ /* 0x001fe2000780c0ff */
[----:B------:R-:W-:Y:S02]  /*5be0*/  IMAD.MOV.U32 R0, RZ, RZ, 0x1 ;  /* 0x00000001ff007424 */ /* 0x000fe400078e00ff */
[----:B------:R-:W-:-:S10]  /*5bf0*/  IMAD.MOV.U32 R8, RZ, RZ, RZ ;  /* 0x000000ffff087224 */ /* 0x000fd400078e00ff */
[----:B------:R-:W-:Y:S05]  /*5c00*/  @!P0 BRA `(.L_x_170) ;  /* 0x0000000c00388947 */ /* 0x000fea0003800000 */
[----:B------:R-:W0:Y:S01]  /*5c10*/  S2UR UR8, SR_CgaCtaId ;  /* 0x00000000000879c3 */ /* 0x000e220000008800 */
[----:B------:R-:W-:Y:S01]  /*5c20*/  LOP3.LUT P0, RZ, R3, 0x1f, RZ, 0xc0, !PT ;  /* 0x0000001f03ff7812 */ /* 0x000fe2000780c0ff */
[----:B------:R-:W-:Y:S01]  /*5c30*/  ULDC UR5, c[0x0][0x658] ;  /* 0x0001960000057ab9 */ /* 0x000fe20000000800 */
[----:B------:R-:W-:Y:S01]  /*5c40*/  UMOV UR6, 0xffffffff ;  /* 0xffffffff00067882 */ /* 0x000fe20000000000 */
[----:B------:R-:W-:Y:S01]  /*5c50*/  BSSY B0, `(.L_x_170) ;  /* 0x00000c9000007945 */ /* 0x000fe20003800000 */
[----:B------:R-:W-:Y:S01]  /*5c60*/  USHF.L.U32 UR6, UR6, UR5, URZ ;  /* 0x0000000506067299 */ /* 0x000fe2000800063f */
[C---:B------:R-:W-:Y:S01]  /*5c70*/  ISETP.NE.AND P3, PT, R4.reuse, RZ, PT ;  /* 0x000000ff0400720c */ /* 0x040fe20003f65270 */
[----:B------:R-:W-:Y:S01]  /*5c80*/  IMAD.MOV.U32 R10, RZ, RZ, 0x1 ;  /* 0x00000001ff0a7424 */ /* 0x000fe200078e00ff */
[----:B------:R-:W-:Y:S01]  /*5c90*/  ISETP.NE.OR P0, PT, R4, RZ, !P0 ;  /* 0x000000ff0400720c */ /* 0x000fe20004705670 */
[----:B------:R-:W-:Y:S01]  /*5ca0*/  IMAD.MOV.U32 R0, RZ, RZ, 0x1 ;  /* 0x00000001ff007424 */ /* 0x000fe200078e00ff */
[----:B------:R-:W-:Y:S01]  /*5cb0*/  ULDC UR4, c[0x0][0x600] ;  /* 0x0001800000047ab9 */ /* 0x000fe20000000800 */
[----:B------:R-:W-:Y:S01]  /*5cc0*/  IMAD.MOV.U32 R8, RZ, RZ, RZ ;  /* 0x000000ffff087224 */ /* 0x000fe200078e00ff */
[----:B------:R-:W-:Y:S01]  /*5cd0*/  UMOV UR7, 0x1 ;  /* 0x0000000100077882 */ /* 0x000fe20000000000 */
[----:B------:R-:W-:-:S02]  /*5ce0*/  UIADD3 UR22, UR39, 0x1, URZ ;  /* 0x0000000127167890 */ /* 0x000fc4000fffe03f */
[----:B------:R-:W-:Y:S02]  /*5cf0*/  ULOP3.LUT UR23, UR36, 0x2, URZ, 0xfc, !UPT ;  /* 0x0000000224177892 */ /* 0x000fe4000f8efc3f */
[----:B------:R-:W-:Y:S02]  /*5d00*/  UIADD3 UR4, UR4, -0x1, URZ ;  /* 0xffffffff04047890 */ /* 0x000fe4000fffe03f */
[----:B------:R-:W-:Y:S02]  /*5d10*/  USHF.L.U32 UR5, UR7, UR5, URZ ;  /* 0x0000000507057299 */ /* 0x000fe4000800063f */
[----:B------:R-:W-:Y:S01]  /*5d20*/  ULOP3.LUT UR6, URZ, UR6, URZ, 0x33, !UPT ;  /* 0x000000063f067292 */ /* 0x000fe2000f8e333f */
[----:B------:R-:W-:Y:S01]  /*5d30*/  ULDC.64 UR20, c[0x0][0x198] ;  /* 0x0000660000147ab9 */ /* 0x000fe20000000a00 */
[----:B0-----:R-:W-:-:S05]  /*5d40*/  IMAD.U32 R12, RZ, RZ, UR8 ;  /* 0x00000008ff0c7e24 */ /* 0x001fca000f8e00ff */
[----:B------:R-:W-:-:S07]  /*5d50*/  LEA R9, R12, 0x180, 0xb ;  /* 0x000001800c097811 */ /* 0x000fce00078e58ff */
.L_x_182:
[----:B------:R-:W-:-:S03]  /*5d60*/  UMOV UR7, 0xffffffff ;  /* 0xffffffff00077882 */ /* 0x000fc60000000000 */
[----:B------:R-:W-:Y:S05]  /*5d70*/  BRA.DIV UR7, `(.L_x_171) ;  /* 0x0000000e07f47947 */ /* 0x000fea000b800000 */
[----:B------:R-:W-:-:S13]  /*5d80*/  ELECT P6, URZ, PT ;  /* 0x00000000003f782f */ /* 0x000fda00038c0000 */
.L_x_195:
[----:B------:R-:W0:Y:S01]  /*5d90*/  LDC R3, c[0x0][0x28c] ;  /* 0x0000a300ff037b82 */ /* 0x000e220000000800 */
[----:B------:R-:W-:Y:S01]  /*5da0*/  BSSY B1, `(.L_x_172) ;  /* 0x000003c000017945 */ /* 0x000fe20003800000 */
[----:B0-----:R-:W-:-:S13]  /*5db0*/  ISETP.LT.OR P6, PT, R3, 0x1, !P6 ;  /* 0x000000010300780c */ /* 0x001fda00077c1670 */
[----:B------:R-:W-:Y:S05]  /*5dc0*/  @P6 BRA `(.L_x_173) ;  /* 0x0000000000e46947 */ /* 0x000fea0003800000 */
[----:B------:R-:W-:Y:S02]  /*5dd0*/  IMAD R12, R19, 0x2, R12 ;  /* 0x00000002130c7824 */ /* 0x000fe400078e020c */
[----:B------:R-:W-:Y:S02]  /*5de0*/  IMAD.SHL.U32 R18, R18, 0x80, RZ ;  /* 0x0000008012127824 */ /* 0x000fe400078e00ff */
[----:B------:R-:W-:Y:S02]  /*5df0*/  IMAD.MOV.U32 R13, RZ, RZ, RZ ;  /* 0x000000ffff0d7224 */ /* 0x000fe400078e00ff */
[----:B------:R-:W-:Y:S02]  /*5e00*/  IMAD.U32 R15, RZ, RZ, UR22 ;  /* 0x00000016ff0f7e24 */ /* 0x000fe4000f8e00ff */
[----:B------:R-:W-:Y:S02]  /*5e10*/  IMAD.MOV.U32 R3, RZ, RZ, R0 ;  /* 0x000000ffff037224 */ /* 0x000fe400078e0000 */
[----:B------:R-:W-:-:S02]  /*5e20*/  IMAD.MOV.U32 R4, RZ, RZ, R8 ;  /* 0x000000ffff047224 */ /* 0x000fc400078e0008 */
[----:B------:R-:W-:-:S07]  /*5e30*/  IMAD.SHL.U32 R7, R12, 0x20, RZ ;  /* 0x000000200c077824 */ /* 0x000fce00078e00ff */
.L_x_177:
[----:B------:R-:W0:Y:S01]  /*5e40*/  S2UR UR7, SR_CgaCtaId ;  /* 0x00000000000779c3 */ /* 0x000e220000008800 */
[----:B------:R-:W-:-:S07]  /*5e50*/  MOV R5, 0x400 ;  /* 0x0000040000057802 */ /* 0x000fce0000000f00 */
[----:B------:R-:W1:Y:S01]  /*5e60*/  @!P3 LDC R6, c[0x0][0x500] ;  /* 0x00014000ff06bb82 */ /* 0x000e620000000800 */
[----:B0-----:R-:W-:-:S05]  /*5e70*/  IMAD.U32 R12, RZ, RZ, UR7 ;  /* 0x00000007ff0c7e24 */ /* 0x001fca000f8e00ff */
[----:B------:R-:W-:Y:S02]  /*5e80*/  LEA R11, R12, R5, 0x18 ;  /* 0x000000050c0b7211 */ /* 0x000fe400078ec0ff */
[----:B------:R-:W-:-:S03]  /*5e90*/  SHF.L.U32 R5, R3, 0x1f, RZ ;  /* 0x0000001f03057819 */ /* 0x000fc600000006ff */
[----:B------:R-:W-:-:S04]  /*5ea0*/  IMAD R14, R4, 0x8, R11 ;  /* 0x00000008040e7824 */ /* 0x000fc800078e020b */
[----:B------:R-:W0:Y:S02]  /*5eb0*/  SYNCS.PHASECHK.TRANS64.TRYWAIT P1, [R14+URZ+0x20], R5 ;  /* 0x000020050e0075a7 */ /* 0x000e24000802017f */
[----:B01----:R-:W-:Y:S05]  /*5ec0*/  @!P1 BRA `(.L_x_174) ;  /* 0x0000000c00c09947 */ /* 0x003fea0003800000 */
.L_x_196:
[----:B------:R-:W-:Y:S01]  /*5ed0*/  UPRMT UR7, UR23, 0x9910, URZ ;  /* 0x0000991017077896 */ /* 0x000fe2000800003f */
[----:B------:R1:W-:Y:S03]  /*5ee0*/  @!P3 SYNCS.ARRIVE.TRANS64 RZ, [R14+URZ], R6 ;  /* 0x000000060effb9a7 */ /* 0x0003e6000800003f */
[----:B------:R-:W-:-:S06]  /*5ef0*/  UISETP.NE.AND UP0, UPT, UR7, 0x2, UPT ;  /* 0x000000020700788c */ /* 0x000fcc000bf05270 */
[----:B------:R-:W-:-:S13]  /*5f00*/  PLOP3.LUT P1, PT, PT, PT, UP0, 0x80, 0x0 ;  /* 0x000000000000781c */ /* 0x000fda0003f2f008 */
[----:B-1----:R-:W-:Y:S05]  /*5f10*/  @P1 BRA `(.L_x_175) ;  /* 0x0000000000041947 */ /* 0x002fea0003800000 */
[----:B------:R-:W-:Y:S01]  /*5f20*/  BPT.TRAP 0x1 ;  /* 0x000000040000795c */ /* 0x000fe20000300000 */
.L_x_175:
[----:B------:R-:W-:Y:S05]  /*5f30*/  @P0 BRA `(.L_x_176) ;  /* 0x0000000000040947 */ /* 0x000fea0003800000 */
[----:B------:R-:W-:Y:S01]  /*5f40*/  BPT.TRAP 0x1 ;  /* 0x000000040000795c */ /* 0x000fe20000300000 */
.L_x_176:
[C---:B0-----:R-:W-:Y:S01]  /*5f50*/  IMAD R5, R4.reuse, 0x1000, R9 ;  /* 0x0000100004057824 */ /* 0x041fe200078e0209 */
[----:B------:R-:W-:Y:S01]  /*5f60*/  R2UR UR8, R11 ;  /* 0x000000000b0872ca */ /* 0x000fe200000e0000 */
[----:B------:R-:W-:Y:S01]  /*5f70*/  IMAD R6, R4, 0x2000, R11 ;  /* 0x0000200004067824 */ /* 0x000fe200078e020b */
[----:B------:R-:W-:Y:S01]  /*5f80*/  R2UR UR13, R7 ;  /* 0x00000000070d72ca */ /* 0x000fe200000e0000 */
[----:B------:R-:W-:Y:S01]  /*5f90*/  VIADD R15, R15, 0xffffffff ;  /* 0xffffffff0f0f7836 */ /* 0x000fe20000000000 */
[----:B------:R-:W-:Y:S01]  /*5fa0*/  R2UR UR7, R5 ;  /* 0x00000000050772ca */ /* 0x000fe200000e0000 */
[----:B------:R-:W-:Y:S01]  /*5fb0*/  UIADD3 UR14, UP0, UR20, 0xf0, URZ ;  /* 0x000000f0140e7890 */ /* 0x000fe2000ff1e03f */
[----:B------:R-:W-:Y:S01]  /*5fc0*/  R2UR UR11, R6 ;  /* 0x00000000060b72ca */ /* 0x000fe200000e0000 */
[----:B------:R-:W-:Y:S01]  /*5fd0*/  UIADD3 UR24, UP1, UR20, 0x1f0, URZ ;  /* 0x000001f014187890 */ /* 0x000fe2000ff3e03f */
[----:B------:R-:W-:Y:S01]  /*5fe0*/  R2UR UR9, R14 ;  /* 0x000000000e0972ca */ /* 0x000fe200000e0000 */
[----:B------:R-:W-:Y:S01]  /*5ff0*/  UIADD3.X UR15, URZ, UR21, URZ, UP0, !UPT ;  /* 0x000000153f0f7290 */ /* 0x000fe200087fe43f */
[----:B------:R-:W-:Y:S01]  /*6000*/  R2UR UR10, R13 ;  /* 0x000000000d0a72ca */ /* 0x000fe200000e0000 */
[----:B------:R-:W-:Y:S01]  /*6010*/  VIADD R4, R4, 0x1 ;  /* 0x0000000104047836 */ /* 0x000fe20000000000 */
[----:B------:R-:W-:Y:S01]  /*6020*/  R2UR UR12, R2 ;  /* 0x00000000020c72ca */ /* 0x000fe200000e0000 */
[----:B------:R-:W-:Y:S01]  /*6030*/  UIADD3.X UR25, URZ, UR21, URZ, UP1, !UPT ;  /* 0x000000153f197290 */ /* 0x000fe20008ffe43f */
[----:B------:R-:W-:Y:S01]  /*6040*/  R2UR UR18, R18 ;  /* 0x00000000121272ca */ /* 0x000fe200000e0000 */
[----:B------:R-:W-:Y:S01]  /*6050*/  UMOV UR19, 0x30000 ;  /* 0x0003000000137882 */ /* 0x000fe20000000000 */
[----:B------:R-:W-:Y:S01]  /*6060*/  ISETP.GT.AND P2, PT, R15, 0x1, PT ;  /* 0x000000010f00780c */ /* 0x000fe20003f44270 */
[----:B------:R-:W-:Y:S01]  /*6070*/  UIADD3 UR8, UR8, UR7, URZ ;  /* 0x0000000708087290 */ /* 0x000fe2000fffe03f */
[----:B------:R-:W-:Y:S01]  /*6080*/  ISETP.NE.AND P1, PT, R4, 0x4, PT ;  /* 0x000000040400780c */ /* 0x000fe20003f25270 */
[----:B------:R-:W-:Y:S01]  /*6090*/  UIADD3 UR7, UR11, 0x4180, URZ ;  /* 0x000041800b077890 */ /* 0x000fe2000fffe03f */
[----:B------:R-:W-:Y:S01]  /*60a0*/  VIADD R13, R13, 0x40 ;  /* 0x000000400d0d7836 */ /* 0x000fe20000000000 */
[----:B------:R-:W-:Y:S01]  /*60b0*/  UMOV UR16, 0x0 ;  /* 0x0000000000107882 */ /* 0x000fe20000000000 */
[----:B------:R-:W-:Y:S01]  /*60c0*/  UMOV UR17, 0x10000000 ;  /* 0x1000000000117882 */ /* 0x000fe20000000000 */
[----:B------:R-:W-:Y:S01]  /*60d0*/  UMOV UR11, UR13 ;  /* 0x0000000d000b7c82 */ /* 0x000fe20008000000 */
[----:B------:R-:W-:-:S02]  /*60e0*/  SEL R6, RZ, 0x1, P1 ;  /* 0x00000001ff067807 */ /* 0x000fc40000800000 */
[----:B------:R0:W-:Y:S01]  /*60f0*/  UTMALDG.3D.MULTICAST [UR8], [UR14], UR19, desc[UR16] ;  /* 0x000010080e0073b4 */ /* 0x0001e20008011813 */
[----:B------:R-:W-:Y:S02]  /*6100*/  SEL R4, R4, RZ, P1 ;  /* 0x000000ff04047207 */ /* 0x000fe40000800000 */
[----:B------:R-:W-:Y:S01]  /*6110*/  LOP3.LUT R3, R3, R6, RZ, 0x3c, !PT ;  /* 0x0000000603037212 */ /* 0x000fe200078e3cff */
[----:B0-----:R-:W-:Y:S01]  /*6120*/  UMOV UR8, UR7 ;  /* 0x0000000700087c82 */ /* 0x001fe20008000000 */
[----:B------:R-:W-:Y:S02]  /*6130*/  UMOV UR11, UR18 ;  /* 0x00000012000b7c82 */ /* 0x000fe40008000000 */
[----:B------:R0:W-:Y:S02]  /*6140*/  UTMALDG.3D [UR8], [UR24], desc[UR16] ;  /* 0x00001008180075b4 */ /* 0x0001e40008011000 */
[----:B0-----:R-:W-:Y:S05]  /*6150*/  @P2 BRA `(.L_x_177) ;  /* 0xfffffffc00382947 */ /* 0x001fea000383ffff */
.L_x_173:
[----:B------:R-:W-:Y:S05]  /*6160*/  BSYNC B1 ;  /* 0x0000000000017941 */ /* 0x000fea0003800000 */
.L_x_172:
[----:B------:R-:W-:Y:S01]  /*6170*/  LOP3.LUT P4, RZ, R10, 0xff, RZ, 0xc0, !PT ;  /* 0x000000ff0aff7812 */ /* 0x000fe2000788c0ff */
[----:B------:R-:W-:Y:S01]  /*6180*/  VIADD R8, R8, UR39 ;  /* 0x0000002708087c36 */ /* 0x000fe20008000000 */
[----:B------:R-:W-:Y:S01]  /*6190*/  ULDC.64 UR8, c[0x0][0x650] ;  /* 0x0001940000087ab9 */ /* 0x000fe20000000a00 */
[----:B------:R-:W-:Y:S01]  /*61a0*/  IMAD.U32 R4, RZ, RZ, UR39 ;  /* 0x00000027ff047e24 */ /* 0x000fe2000f8e00ff */
[----:B------:R-:W-:Y:S01]  /*61b0*/  BSSY B1, `(.L_x_178) ;  /* 0x0000070000017945 */ /* 0x000fe20003800000 */
[----:B------:R-:W-:Y:S01]  /*61c0*/  IMAD.MOV.U32 R19, RZ, RZ, -0x1 ;  /* 0xffffffffff137424 */ /* 0x000fe200078e00ff */
[----:B------:R-:W-:Y:S01]  /*61d0*/  ISETP.GT.U32.AND P1, PT, R8, 0x3, PT ;  /* 0x000000030800780c */ /* 0x000fe20003f24070 */
[----:B------:R-:W-:Y:S01]  /*61e0*/  IMAD.MOV.U32 R18, RZ, RZ, -0x1 ;  /* 0xffffffffff127424 */ /* 0x000fe200078e00ff */
[----:B------:R-:W-:Y:S02]  /*61f0*/  SHF.R.U32.HI R2, RZ, 0x2, R8 ;  /* 0x00000002ff027819 */ /* 0x000fe40000011608 */
[----:B------:R-:W-:-:S02]  /*6200*/  ISETP.LT.U32.AND P1, PT, R4, 0x4, P1 ;  /* 0x000000040400780c */ /* 0x000fc40000f21070 */
[----:B------:R-:W-:Y:S01]  /*6210*/  LOP3.LUT R2, R2, 0x1, RZ, 0xc0, !PT ;  /* 0x0000000102027812 */ /* 0x000fe200078ec0ff */
[----:B------:R-:W0:Y:S01]  /*6220*/  @P4 S2R R12, SR_CgaCtaId ;  /* 0x00000000000c4919 */ /* 0x000e220000008800 */
[----:B------:R-:W-:Y:S02]  /*6230*/  @P4 MOV R3, 0x400 ;  /* 0x0000040000034802 */ /* 0x000fe40000000f00 */
[----:B------:R-:W-:Y:S02]  /*6240*/  ISETP.NE.U32.AND P2, PT, R2, 0x1, PT ;  /* 0x000000010200780c */ /* 0x000fe40003f45070 */
[----:B------:R-:W-:Y:S02]  /*6250*/  LOP3.LUT R8, R8, 0x3, RZ, 0xc0, !PT ;  /* 0x0000000308087812 */ /* 0x000fe400078ec0ff */
[----:B------:R-:W-:Y:S02]  /*6260*/  ISETP.GT.U32.AND P2, PT, R4, 0x3, !P2 ;  /* 0x000000030400780c */ /* 0x000fe40005744070 */
[----:B------:R-:W-:-:S02]  /*6270*/  PRMT R10, RZ, 0x7610, R10 ;  /* 0x00007610ff0a7816 */ /* 0x000fc4000000000a */
[----:B------:R-:W-:Y:S02]  /*6280*/  SEL R2, RZ, 0x1, !P2 ;  /* 0x00000001ff027807 */ /* 0x000fe40005000000 */
[----:B0-----:R-:W-:-:S04]  /*6290*/  @P4 LEA R3, R12, R3, 0x18 ;  /* 0x000000030c034211 */ /* 0x001fc800078ec0ff */
[----:B------:R0:W-:Y:S01]  /*62a0*/  @P4 SYNCS.ARRIVE.TRANS64.A1T0 RZ, [R3+URZ+0x78], RZ ;  /* 0x000078ff03ff49a7 */ /* 0x0001e2000810003f */
[----:B------:R-:W-:-:S04]  /*62b0*/  IADD3 R16, P4, R16, UR50, RZ ;  /* 0x0000003210107c10 */ /* 0x000fc8000ff9e0ff */
[----:B------:R-:W-:Y:S02]  /*62c0*/  IADD3.X R17, R17, UR37, RZ, P4, !PT ;  /* 0x0000002511117c10 */ /* 0x000fe4000a7fe4ff */
[----:B------:R-:W-:Y:S02]  /*62d0*/  ISETP.GE.U32.AND P4, PT, R16, UR8, PT ;  /* 0x0000000810007c0c */ /* 0x000fe4000bf86070 */
[----:B0-----:R-:W-:Y:S02]  /*62e0*/  SEL R3, RZ, 0x1, !P1 ;  /* 0x00000001ff037807 */ /* 0x001fe40004800000 */
[----:B------:R-:W-:Y:S02]  /*62f0*/  ISETP.GE.U32.AND.EX P1, PT, R17, UR9, PT, P4 ;  /* 0x0000000911007c0c */ /* 0x000fe4000bf26140 */
[--C-:B------:R-:W-:Y:S01]  /*6300*/  LOP3.LUT R0, R2, R0, R3.reuse, 0x96, !PT ;  /* 0x0000000002007212 */ /* 0x100fe200078e9603 */
[----:B------:R-:W-:Y:S01]  /*6310*/  IMAD.MOV.U32 R2, RZ, RZ, -0x1 ;  /* 0xffffffffff027424 */ /* 0x000fe200078e00ff */
[----:B------:R-:W-:-:S09]  /*6320*/  PRMT R3, RZ, 0x7610, R3 ;  /* 0x00007610ff037816 */ /* 0x000fd20000000003 */
[----:B------:R-:W-:Y:S05]  /*6330*/  @P1 BRA `(.L_x_179) ;  /* 0x00000004005c1947 */ /* 0x000fea0003800000 */
[----:B------:R-:W0:Y:S01]  /*6340*/  S2UR UR7, SR_CTAID.X ;  /* 0x00000000000779c3 */ /* 0x000e220000002500 */
[----:B------:R-:W-:Y:S01]  /*6350*/  ULDC.64 UR8, c[0x0][0x628] ;  /* 0x00018a0000087ab9 */ /* 0x000fe20000000a00 */
[----:B------:R-:W-:Y:S01]  /*6360*/  ULDC UR10, c[0x0][0x150] ;  /* 0x00005400000a7ab9 */ /* 0x000fe20000000800 */
[----:B------:R-:W-:Y:S01]  /*6370*/  ISETP.NE.U32.AND P1, PT, RZ, UR8, PT ;  /* 0x00000008ff007c0c */ /* 0x000fe2000bf25070 */
[----:B------:R-:W-:Y:S01]  /*6380*/  ULDC UR11, c[0x0][0x630] ;  /* 0x00018c00000b7ab9 */ /* 0x000fe20000000800 */
[----:B------:R-:W-:Y:S01]  /*6390*/  ULDC UR13, c[0x0][0x154] ;  /* 0x00005500000d7ab9 */ /* 0x000fe20000000800 */
[----:B------:R-:W-:Y:S01]  /*63a0*/  IMAD.MOV.U32 R2, RZ, RZ, R16 ;  /* 0x000000ffff027224 */ /* 0x000fe200078e0010 */
[----:B------:R-:W-:Y:S01]  /*63b0*/  ISETP.NE.AND.EX P1, PT, RZ, UR9, PT, P1 ;  /* 0x00000009ff007c0c */ /* 0x000fe2000bf25310 */
[----:B------:R-:W1:Y:S01]  /*63c0*/  S2UR UR12, SR_CTAID.Y ;  /* 0x00000000000c79c3 */ /* 0x000e620000002600 */
[----:B0-----:R-:W-:-:S05]  /*63d0*/  I2FP.F32.U32 R3, UR7 ;  /* 0x0000000700037c45 */ /* 0x001fca0008201000 */
[----:B------:R-:W-:Y:S01]  /*63e0*/  FMUL R13, R3, UR10 ;  /* 0x0000000a030d7c20 */ /* 0x000fe20008400000 */
[----:B------:R-:W-:-:S05]  /*63f0*/  IMAD.MOV.U32 R3, RZ, RZ, R17 ;  /* 0x000000ffff037224 */ /* 0x000fca00078e0011 */
[----:B------:R-:W-:Y:S05]  /*6400*/  @!P1 BRA `(.L_x_180) ;  /* 0x0000000000289947 */ /* 0x000fea0003800000 */
[----:B------:R-:W-:Y:S02]  /*6410*/  ULDC UR10, c[0x0][0x634] ;  /* 0x00018d00000a7ab9 */ /* 0x000fe40000000800 */
[----:B------:R-:W-:-:S05]  /*6420*/  IADD3 R7, P1, R16, UR10, RZ ;  /* 0x0000000a10077c10 */ /* 0x000fca000ff3e0ff */
[----:B------:R-:W-:-:S04]  /*6430*/  IMAD.X R11, RZ, RZ, R17, P1 ;  /* 0x000000ffff0b7224 */ /* 0x000fc800008e0611 */
[----:B------:R-:W-:-:S04]  /*6440*/  IMAD.WIDE.U32 R4, R11, UR8, RZ ;  /* 0x000000080b047c25 */ /* 0x000fc8000f8e00ff */
[----:B------:R-:W-:-:S04]  /*6450*/  IMAD.WIDE.U32 R4, P1, R7, UR9, R4 ;  /* 0x0000000907047c25 */ /* 0x000fc8000f820004 */
[----:B------:R-:W-:-:S04]  /*6460*/  IMAD.WIDE.U32 R6, R7, UR8, RZ ;  /* 0x0000000807067c25 */ /* 0x000fc8000f8e00ff */
[----:B------:R-:W-:Y:S01]  /*6470*/  IMAD.X R3, RZ, RZ, RZ, P1 ;  /* 0x000000ffff037224 */ /* 0x000fe200008e06ff */
[----:B------:R-:W-:Y:S01]  /*6480*/  IADD3 RZ, P1, R7, R4, RZ ;  /* 0x0000000407ff7210 */ /* 0x000fe20007f3e0ff */
[----:B------:R-:W-:-:S04]  /*6490*/  IMAD.MOV.U32 R2, RZ, RZ, R5 ;  /* 0x000000ffff027224 */ /* 0x000fc800078e0005 */
[----:B------:R-:W-:-:S08]  /*64a0*/  IMAD.WIDE.U32.X R2, R11, UR9, R2, P1 ;  /* 0x000000090b027c25 */ /* 0x000fd000088e0402 */
.L_x_180:
[--C-:B------:R-:W-:Y:S01]  /*64b0*/  SHF.R.U64 R11, R2, UR11, R3.reuse ;  /* 0x0000000b020b7c19 */ /* 0x100fe20008001203 */
[----:B------:R-:W0:Y:S01]  /*64c0*/  F2I.U32.TRUNC.NTZ R13, R13 ;  /* 0x0000000d000d7305 */ /* 0x000e22000020f000 */
[----:B------:R-:W-:Y:S01]  /*64d0*/  SHF.R.U32.HI R2, RZ, UR11, R3 ;  /* 0x0000000bff027c19 */ /* 0x000fe20008011603 */
[----:B------:R-:W-:Y:S01]  /*64e0*/  ULDC.64 UR8, c[0x0][0x620] ;  /* 0x0001880000087ab9 */ /* 0x000fe20000000a00 */
[----:B------:R-:W-:Y:S01]  /*64f0*/  IADD3 R5, P1, RZ, -R11, RZ ;  /* 0x8000000bff057210 */ /* 0x000fe20007f3e0ff */
[----:B------:R-:W-:Y:S01]  /*6500*/  ULDC.64 UR14, c[0x0][0x640] ;  /* 0x00019000000e7ab9 */ /* 0x000fe20000000a00 */
[----:B-1----:R-:W-:Y:S01]  /*6510*/  I2FP.F32.U32 R4, UR12 ;  /* 0x0000000c00047c45 */ /* 0x002fe20008201000 */
[----:B------:R-:W-:Y:S02]  /*6520*/  ULDC UR11, c[0x0][0x658] ;  /* 0x00019600000b7ab9 */ /* 0x000fe40000000800 */
[----:B------:R-:W-:Y:S01]  /*6530*/  IMAD.X R2, RZ, RZ, ~R2, P1 ;  /* 0x000000ffff027224 */ /* 0x000fe200008e0e02 */
[----:B------:R-:W-:Y:S01]  /*6540*/  ISETP.NE.U32.AND P1, PT, RZ, UR14, PT ;  /* 0x0000000eff007c0c */ /* 0x000fe2000bf25070 */
[----:B------:R-:W-:Y:S01]  /*6550*/  FMUL R6, R4, UR13 ;  /* 0x0000000d04067c20 */ /* 0x000fe20008400000 */
[----:B------:R-:W-:Y:S01]  /*6560*/  ULDC UR13, c[0x0][0x648] ;  /* 0x00019200000d7ab9 */ /* 0x000fe20000000800 */
[----:B------:R-:W-:Y:S01]  /*6570*/  IMAD R4, R2, UR8, RZ ;  /* 0x0000000802047c24 */ /* 0x000fe2000f8e02ff */
[----:B------:R-:W-:Y:S01]  /*6580*/  ISETP.NE.AND.EX P1, PT, RZ, UR15, PT, P1 ;  /* 0x0000000fff007c0c */ /* 0x000fe2000bf25310 */
[----:B------:R-:W-:Y:S01]  /*6590*/  IMAD.WIDE.U32 R2, R5, UR8, R16 ;  /* 0x0000000805027c25 */ /* 0x000fe2000f8e0010 */
[----:B0-----:R-:W-:Y:S01]  /*65a0*/  R2UR UR8, R13 ;  /* 0x000000000d0872ca */ /* 0x001fe200000e0000 */
[----:B------:R-:W0:Y:S01]  /*65b0*/  F2I.U32.TRUNC.NTZ R6, R6 ;  /* 0x0000000600067305 */ /* 0x000e22000020f000 */
[----:B------:R-:W1:Y:S01]  /*65c0*/  LDC R13, c[0x0][0x610] ;  /* 0x00018400ff0d7b82 */ /* 0x000e620000000800 */
[----:B------:R-:W-:Y:S01]  /*65d0*/  IMAD R5, R5, UR9, R4 ;  /* 0x0000000905057c24 */ /* 0x000fe2000f8e0204 */
[----:B------:R-:W-:-:S03]  /*65e0*/  ULDC UR9, c[0x0][0x618] ;  /* 0x0001860000097ab9 */ /* 0x000fc60000000800 */
[----:B------:R-:W-:-:S05]  /*65f0*/  IMAD.IADD R3, R3, 0x1, R5 ;  /* 0x0000000103037824 */ /* 0x000fca00078e0205 */
[--C-:B------:R-:W-:Y:S02]  /*6600*/  SHF.R.U64 R14, R2, UR9, R3.reuse ;  /* 0x00000009020e7c19 */ /* 0x100fe40008001203 */
[----:B------:R-:W-:Y:S01]  /*6610*/  SHF.R.U32.HI R3, RZ, UR9, R3 ;  /* 0x00000009ff037c19 */ /* 0x000fe20008011603 */
[----:B------:R-:W-:Y:S01]  /*6620*/  ULDC UR9, c[0x0][0x608] ;  /* 0x0001820000097ab9 */ /* 0x000fe20000000800 */
[----:B0-----:R-:W-:Y:S02]  /*6630*/  R2UR UR10, R6 ;  /* 0x00000000060a72ca */ /* 0x001fe400000e0000 */
[--C-:B------:R-:W-:Y:S02]  /*6640*/  SHF.R.U64 R18, R14, UR9, R3.reuse ;  /* 0x000000090e127c19 */ /* 0x100fe40008001203 */
[----:B------:R-:W-:Y:S01]  /*6650*/  SHF.R.U32.HI R3, RZ, UR9, R3 ;  /* 0x00000009ff037c19 */ /* 0x000fe20008011603 */
[----:B------:R-:W-:-:S03]  /*6660*/  UIADD3 UR9, -UR8, URZ, URZ ;  /* 0x0000003f08097290 */ /* 0x000fc6000fffe13f */
[--C-:B------:R-:W-:Y:S01]  /*6670*/  SHF.R.U64 R20, R18, UR11, R3.reuse ;  /* 0x0000000b12147c19 */ /* 0x100fe20008001203 */
[----:B------:R-:W-:Y:S01]  /*6680*/  ULDC UR8, c[0x0][0x144] ;  /* 0x0000510000087ab9 */ /* 0x000fe20000000800 */
[----:B------:R-:W-:-:S03]  /*6690*/  SHF.R.U32.HI R3, RZ, UR11, R3 ;  /* 0x0000000bff037c19 */ /* 0x000fc60008011603 */
[----:B------:R-:W-:Y:S01]  /*66a0*/  IMAD.MOV.U32 R2, RZ, RZ, R20 ;  /* 0x000000ffff027224 */ /* 0x000fe200078e0014 */
[----:B------:R-:W-:Y:S06]  /*66b0*/  @!P1 BRA `(.L_x_181) ;  /* 0x0000000000289947 */ /* 0x000fec0003800000 */
        /* <DEDUP_REMOVED lines=10> */
.L_x_181:
[----:B------:R-:W-:Y:S01]  /*6760*/  UISETP.NE.AND UP0, UPT, UR38, URZ, UPT ;  /* 0x0000003f2600728c */ /* 0x000fe2000bf05270 */
[----:B------:R-:W-:Y:S01]  /*6770*/  SHF.R.U64 R3, R2, UR13, R3 ;  /* 0x0000000d02037c19 */ /* 0x000fe20008001203 */
[----:B------:R-:W-:Y:S01]  /*6780*/  UIADD3 UR10, -UR10, URZ, URZ ;  /* 0x0000003f0a0a7290 */ /* 0x000fe2000fffe13f */
[----:B------:R-:W-:Y:S01]  /*6790*/  LOP3.LUT R2, R18, UR6, RZ, 0xc0, !PT ;  /* 0x0000000612027c12 */ /* 0x000fe2000f8ec0ff */
[----:B------:R-:W-:Y:S02]  /*67a0*/  UIMAD UR7, UR8, UR9, UR7 ;  /* 0x00000009080772a4 */ /* 0x000fe4000f8e0207 */
[----:B------:R-:W-:Y:S01]  /*67b0*/  IMAD.MOV R5, RZ, RZ, -R3 ;  /* 0x000000ffff057224 */ /* 0x000fe200078e0a03 */
[----:B------:R-:W-:Y:S01]  /*67c0*/  ULDC UR8, c[0x0][0x148] ;  /* 0x0000520000087ab9 */ /* 0x000fe20000000800 */
[----:B------:R-:W-:Y:S01]  /*67d0*/  IMAD R4, R3, UR5, R2 ;  /* 0x0000000503047c24 */ /* 0x000fe2000f8e0202 */
[----:B------:R-:W-:Y:S02]  /*67e0*/  LOP3.LUT R3, R14, UR4, RZ, 0xc0, !PT ;  /* 0x000000040e037c12 */ /* 0x000fe4000f8ec0ff */
[----:B------:R-:W-:Y:S01]  /*67f0*/  @UP0 UIMAD UR7, UR8, UR10, UR12 ;  /* 0x0000000a080702a4 */ /* 0x000fe2000f8e020c */
[----:B------:R-:W-:-:S02]  /*6800*/  PLOP3.LUT P1, PT, PT, PT, UP0, 0x80, 0x0 ;  /* 0x000000000000781c */ /* 0x000fc40003f2f008 */
[----:B------:R-:W-:Y:S02]  /*6810*/  ULDC UR8, c[0x0][0x638] ;  /* 0x00018e0000087ab9 */ /* 0x000fe40000000800 */
[----:B------:R-:W-:Y:S02]  /*6820*/  IMAD R2, R5, UR8, R20 ;  /* 0x0000000805027c24 */ /* 0x000fe4000f8e0214 */
[----:B-1----:R-:W-:Y:S01]  /*6830*/  IMAD R13, R4, R13, UR7 ;  /* 0x00000007040d7e24 */ /* 0x002fe2000f8e020d */
[----:B------:R-:W-:Y:S01]  /*6840*/  ULDC UR7, c[0x0][0x600] ;  /* 0x0001800000077ab9 */ /* 0x000fe20000000800 */
[----:B------:R-:W-:Y:S02]  /*6850*/  IMAD.MOV.U32 R4, RZ, RZ, 0x1 ;  /* 0x00000001ff047424 */ /* 0x000fe400078e00ff */
[----:B------:R-:W-:-:S03]  /*6860*/  IMAD R2, R2, UR7, R3 ;  /* 0x0000000702027c24 */ /* 0x000fc6000f8e0203 */
[----:B------:R-:W-:Y:S02]  /*6870*/  PRMT R3, R4, 0x7610, R3 ;  /* 0x0000761004037816 */ /* 0x000fe40000000003 */
[----:B------:R-:W-:Y:S02]  /*6880*/  SEL R18, R2, R13, !P1 ;  /* 0x0000000d02127207 */ /* 0x000fe40004800000 */
[----:B------:R-:W-:Y:S01]  /*6890*/  SEL R19, R13, R2, !P1 ;  /* 0x000000020d137207 */ /* 0x000fe20004800000 */
[----:B------:R-:W-:-:S07]  /*68a0*/  IMAD.MOV.U32 R2, RZ, RZ, R11 ;  /* 0x000000ffff027224 */ /* 0x000fce00078e000b */
.L_x_179:
[----:B------:R-:W-:Y:S05]  /*68b0*/  BSYNC B1 ;  /* 0x0000000000017941 */ /* 0x000fea0003800000 */
.L_x_178:
[----:B------:R-:W-:-:S13]  /*68c0*/  LOP3.LUT P1, RZ, R3, 0xff, RZ, 0xc0, !PT ;  /* 0x000000ff03ff7812 */ /* 0x000fda000782c0ff */
[----:B------:R-:W-:Y:S05]  /*68d0*/  @P1 BRA `(.L_x_182) ;  /* 0xfffffff400201947 */ /* 0x000fea000383ffff */
[----:B------:R-:W-:Y:S05]  /*68e0*/  BSYNC B0 ;  /* 0x0000000000007941 */ /* 0x000fea0003800000 */
.L_x_170:
[----:B------:R-:W-:-:S03]  /*68f0*/  UMOV UR7, 0xffffffff ;  /* 0xffffffff00077882 */ /* 0x000fc60000000000 */
[----:B------:R-:W-:Y:S05]  /*6900*/  BRA.DIV UR7, `(.L_x_183) ;  /* 0x0000000607447947 */ /* 0x000fea000b800000 */
[----:B------:R-:W-:-:S13]  /*6910*/  ELECT P6, URZ, PT ;  /* 0x00000000003f782f */ /* 0x000fda00038c0000 */
.L_x_199:
[----:B------:R-:W-:Y:S04]  /*6920*/  BSSY B0, `(.L_x_184) ;  /* 0x000002c000007945 */ /* 0x000fe80003800000 */
[----:B------:R-:W-:Y:S05]  /*6930*/  @!P6 BRA `(.L_x_185) ;  /* 0x0000000000a8e947 */ /* 0x000fea0003800000 */
[----:B------:R-:W-:-:S04]  /*6940*/  ULOP3.LUT UR7, UR36, 0x2, URZ, 0xfc, !UPT ;  /* 0x0000000224077892 */ /* 0x000fc8000f8efc3f */
[----:B------:R-:W-:-:S06]  /*6950*/  UISETP.NE.AND UP0, UPT, UR7, 0x3, UPT ;  /* 0x000000030700788c */ /* 0x000fcc000bf05270 */
[----:B------:R-:W-:-:S13]  /*6960*/  PLOP3.LUT P0, PT, PT, PT, UP0, 0x80, 0x0 ;  /* 0x000000000000781c */ /* 0x000fda0003f0f008 */
[----:B------:R-:W-:Y:S05]  /*6970*/  @!P0 BRA `(.L_x_186) ;  /* 0x0000000000048947 */ /* 0x000fea0003800000 */
[----:B------:R-:W-:Y:S01]  /*6980*/  BPT.TRAP 0x1 ;  /* 0x000000040000795c */ /* 0x000fe20000300000 */
.L_x_186:
[----:B------:R-:W0:Y:S01]  /*6990*/  S2R R3, SR_CgaCtaId ;  /* 0x0000000000037919 */ /* 0x000e220000008800 */
[----:B------:R-:W-:-:S04]  /*69a0*/  MOV R2, 0x400 ;  /* 0x0000040000027802 */ /* 0x000fc80000000f00 */
[----:B0-----:R-:W-:Y:S02]  /*69b0*/  LEA R3, R3, R2, 0x18 ;  /* 0x0000000203037211 */ /* 0x001fe400078ec0ff */
[----:B------:R-:W-:-:S03]  /*69c0*/  SHF.L.U32 R2, R0, 0x1f, RZ ;  /* 0x0000001f00027819 */ /* 0x000fc600000006ff */
[----:B------:R-:W-:-:S04]  /*69d0*/  VIADD R3, R3, 0x20 ;  /* 0x0000002003037836 */ /* 0x000fc80000000000 */
[C---:B------:R-:W-:Y:S02]  /*69e0*/  IMAD R7, R8.reuse, 0x8, R3 ;  /* 0x0000000808077824 */ /* 0x040fe400078e0203 */
[----:B------:R-:W-:Y:S02]  /*69f0*/  VIADD R8, R8, 0x1 ;  /* 0x0000000108087836 */ /* 0x000fe40000000000 */
[----:B------:R-:W0:Y:S03]  /*6a00*/  SYNCS.PHASECHK.TRANS64.TRYWAIT P0, [R7+URZ], R2 ;  /* 0x00000002070075a7 */ /* 0x000e26000800017f */
[----:B------:R-:W-:-:S04]  /*6a10*/  ISETP.NE.AND P1, PT, R8, 0x4, PT ;  /* 0x000000040800780c */ /* 0x000fc80003f25270 */
[----:B------:R-:W-:Y:S02]  /*6a20*/  SEL R5, RZ, 0x1, P1 ;  /* 0x00000001ff057807 */ /* 0x000fe40000800000 */
[----:B------:R-:W-:Y:S02]  /*6a30*/  SEL R8, R8, RZ, P1 ;  /* 0x000000ff08087207 */ /* 0x000fe40000800000 */
[----:B------:R-:W-:-:S03]  /*6a40*/  LOP3.LUT R5, R0, R5, RZ, 0x3c, !PT ;  /* 0x0000000500057212 */ /* 0x000fc600078e3cff */
[----:B------:R-:W-:Y:S01]  /*6a50*/  IMAD R9, R8, 0x8, R3 ;  /* 0x0000000808097824 */ /* 0x000fe200078e0203 */
[----:B------:R-:W-:Y:S01]  /*6a60*/  SHF.L.U32 R4, R5, 0x1f, RZ ;  /* 0x0000001f05047819 */ /* 0x000fe200000006ff */
[----:B0-----:R-:W-:Y:S06]  /*6a70*/  @!P0 BRA `(.L_x_187) ;  /* 0x0000000400088947 */ /* 0x001fec0003800000 */
.L_x_200:
[----:B------:R-:W1:Y:S01]  /*6a80*/  SYNCS.PHASECHK.TRANS64.TRYWAIT P0, [R9+URZ], R4 ;  /* 0x00000004090075a7 */ /* 0x000e62000800017f */
[----:B------:R-:W-:-:S05]  /*6a90*/  VIADD R0, R8, 0x1 ;  /* 0x0000000108007836 */ /* 0x000fca0000000000 */
[----:B------:R-:W-:-:S04]  /*6aa0*/  ISETP.NE.AND P1, PT, R0, 0x4, PT ;  /* 0x000000040000780c */ /* 0x000fc80003f25270 */
[----:B0-----:R-:W-:Y:S02]  /*6ab0*/  SEL R2, RZ, 0x1, P1 ;  /* 0x00000001ff027807 */ /* 0x001fe40000800000 */
[----:B------:R-:W-:Y:S02]  /*6ac0*/  SEL R0, R0, RZ, P1 ;  /* 0x000000ff00007207 */ /* 0x000fe40000800000 */
[----:B------:R-:W-:-:S03]  /*6ad0*/  LOP3.LUT R7, R5, R2, RZ, 0x3c, !PT ;  /* 0x0000000205077212 */ /* 0x000fc600078e3cff */
[----:B------:R-:W-:Y:S01]  /*6ae0*/  IMAD R6, R0, 0x8, R3 ;  /* 0x0000000800067824 */ /* 0x000fe200078e0203 */
[----:B------:R-:W-:Y:S01]  /*6af0*/  SHF.L.U32 R5, R7, 0x1f, RZ ;  /* 0x0000001f07057819 */ /* 0x000fe200000006ff */
[----:B-1----:R-:W-:Y:S06]  /*6b00*/  @!P0 BRA `(.L_x_188) ;  /* 0x0000000000f88947 */ /* 0x002fec0003800000 */
.L_x_201:
[----:B------:R-:W1:Y:S01]  /*6b10*/  SYNCS.PHASECHK.TRANS64.TRYWAIT P0, [R6+URZ], R5 ;  /* 0x00000005060075a7 */ /* 0x000e62000800017f */
[----:B------:R-:W-:-:S05]  /*6b20*/  VIADD R0, R0, 0x1 ;  /* 0x0000000100007836 */ /* 0x000fca0000000000 */
[----:B------:R-:W-:-:S04]  /*6b30*/  ISETP.NE.AND P1, PT, R0, 0x4, PT ;  /* 0x000000040000780c */ /* 0x000fc80003f25270 */
[----:B------:R-:W-:Y:S02]  /*6b40*/  SEL R2, RZ, 0x1, P1 ;  /* 0x00000001ff027807 */ /* 0x000fe40000800000 */
[----:B------:R-:W-:Y:S02]  /*6b50*/  SEL R0, R0, RZ, P1 ;  /* 0x000000ff00007207 */ /* 0x000fe40000800000 */
[----:B------:R-:W-:Y:S01]  /*6b60*/  LOP3.LUT R2, R7, R2, RZ, 0x3c, !PT ;  /* 0x0000000207027212 */ /* 0x000fe200078e3cff */
[----:B-1----:R-:W-:Y:S06]  /*6b70*/  @!P0 BRA `(.L_x_189) ;  /* 0x0000000000f08947 */ /* 0x002fec0003800000 */
.L_x_202:
[----:B------:R-:W-:Y:S01]  /*6b80*/  IMAD R3, R0, 0x8, R3 ;  /* 0x0000000800037824 */ /* 0x000fe200078e0203 */
[----:B------:R-:W-:-:S07]  /*6b90*/  SHF.L.U32 R0, R2, 0x1f, RZ ;  /* 0x0000001f02007819 */ /* 0x000fce00000006ff */
.L_x_190:
[----:B---3--:R3:W4:Y:S02]  /*6ba0*/  SYNCS.PHASECHK.TRANS64.TRYWAIT P0, [R3+URZ], R0 ;  /* 0x00000000030075a7 */ /* 0x008724000800017f */
[----:B----4-:R-:W-:Y:S05]  /*6bb0*/  @!P0 NANOSLEEP.SYNCS 0x989680 ;  /* 0x009896800000895d */ /* 0x010fea0003900000 */
[----:B------:R-:W4:Y:S02]  /*6bc0*/  @!P0 SYNCS.PHASECHK.TRANS64 P0, [R3+URZ], R0 ;  /* 0x00000000030085a7 */ /* 0x000f24000800007f */
[----:B----4-:R-:W-:Y:S05]  /*6bd0*/  @!P0 BRA `(.L_x_190) ;  /* 0xfffffffc00f08947 */ /* 0x010fea000383ffff */
.L_x_185:
[----:B------:R-:W-:Y:S05]  /*6be0*/  BSYNC B0 ;  /* 0x0000000000007941 */ /* 0x000fea0003800000 */
.L_x_184:
[----:B------:R-:W-:Y:S05]  /*6bf0*/  EXIT ;  /* 0x000000000000794d */ /* 0x000fea0003800000 */
.L_x_18:
[----:B0-----:R0:W1:Y:S02]  /*6c00*/  SYNCS.PHASECHK.TRANS64.TRYWAIT P0, [R94+URZ], R3 ;  /* 0x000000035e0075a7 */ /* 0x001064000800017f */
[----:B-1----:R-:W-:Y:S05]  /*6c10*/  @!P0 NANOSLEEP.SYNCS 0x989680 ;  /* 0x009896800000895d */ /* 0x002fea0003900000 */
[----:B------:R-:W1:Y:S02]  /*6c20*/  @!P0 SYNCS.PHASECHK.TRANS64 P0, [R94+URZ], R3 ;  /* 0x000000035e0085a7 */ /* 0x000e64000800007f */
[----:B-1----:R-:W-:Y:S05]  /*6c30*/  @!P0 BRA `(.L_x_18) ;  /* 0xfffffffc00f08947 */ /* 0x002fea000383ffff */
[----:B------:R-:W-:Y:S05]  /*6c40*/  BRA `(.L_x_191) ;  /* 0xffffffa800e47947 */ /* 0x000fea000383ffff */
.L_x_23:
[----:B-1----:R1:W2:Y:S02]  /*6c50*/  SYNCS.PHASECHK.TRANS64.TRYWAIT P1, [R3+URZ], R0 ;  /* 0x00000000030075a7 */ /* 0x0022a4000802017f */
[----:B--2---:R-:W-:Y:S05]  /*6c60*/  @!P1 NANOSLEEP.SYNCS 0x989680 ;  /* 0x009896800000995d */ /* 0x004fea0003900000 */
[----:B------:R-:W2:Y:S02]  /*6c70*/  @!P1 SYNCS.PHASECHK.TRANS64 P1, [R3+URZ], R0 ;  /* 0x00000000030095a7 */ /* 0x000ea4000802007f */
[----:B--2---:R-:W-:Y:S05]  /*6c80*/  @!P1 BRA `(.L_x_23) ;  /* 0xfffffffc00f09947 */ /* 0x004fea000383ffff */
[----:B------:R-:W-:Y:S05]  /*6c90*/  BRA `(.L_x_22) ;  /* 0xffffffac00507947 */ /* 0x000fea000383ffff */
.L_x_28:
[----:B-1----:R-:W-:-:S04]  /*6ca0*/  IMAD.U32 R5, RZ, RZ, UR4 ;  /* 0x00000004ff057e24 */ /* 0x002fc8000f8e00ff */
[----:B------:R1:W2:Y:S03]  /*6cb0*/  SYNCS.PHASECHK.TRANS64.TRYWAIT P1, [R5+URZ], R4 ;  /* 0x00000004050075a7 */ /* 0x0002a6000802017f */
[----:B--2---:R-:W-:Y:S05]  /*6cc0*/  @!P1 NANOSLEEP.SYNCS 0x989680 ;  /* 0x009896800000995d */ /* 0x004fea0003900000 */
[----:B------:R-:W2:Y:S02]  /*6cd0*/  @!P1 SYNCS.PHASECHK.TRANS64 P1, [R5+URZ], R4 ;  /* 0x00000004050095a7 */ /* 0x000ea4000802007f */
[----:B--2---:R-:W-:Y:S05]  /*6ce0*/  @!P1 BRA `(.L_x_28) ;  /* 0xfffffffc00ec9947 */ /* 0x004fea000383ffff */
[----:B------:R-:W-:Y:S05]  /*6cf0*/  BRA `(.L_x_27) ;  /* 0xffffffac00c87947 */ /* 0x000fea000383ffff */
.L_x_34:
[----:B0-----:R0:W1:Y:S02]  /*6d00*/  SYNCS.PHASECHK.TRANS64.TRYWAIT P0, [R94+URZ+0x10], R3 ;  /* 0x000010035e0075a7 */ /* 0x001064000800017f */
[----:B-1----:R-:W-:Y:S05]  /*6d10*/  @!P0 NANOSLEEP.SYNCS 0x989680 ;  /* 0x009896800000895d */ /* 0x002fea0003900000 */
[----:B------:R-:W1:Y:S02]  /*6d20*/  @!P0 SYNCS.PHASECHK.TRANS64 P0, [R94+URZ+0x10], R3 ;  /* 0x000010035e0085a7 */ /* 0x000e64000800007f */
[----:B-1----:R-:W-:Y:S05]  /*6d30*/  @!P0 BRA `(.L_x_34) ;  /* 0xfffffffc00f08947 */ /* 0x002fea000383ffff */
[----:B------:R-:W-:Y:S05]  /*6d40*/  BRA `(.L_x_192) ;  /* 0xffffffb000d87947 */ /* 0x000fea000383ffff */
.L_x_171:
[----:B------:R-:W-:Y:S01]  /*6d50*/  BSSY B1, `(.L_x_193) ;  /* 0x0000006000017945 */ /* 0x000fe20003800000 */
[----:B------:R-:W-:-:S07]  /*6d60*/  IMAD.MOV.U32 R15, RZ, RZ, -0x1 ;  /* 0xffffffffff0f7424 */ /* 0x000fce00078e00ff */
[----:B--2---:R-:W-:Y:S05]  /*6d70*/  WARPSYNC.COLLECTIVE R15, `(.L_x_194) ;  /* 0x000000000f0c7348 */ /* 0x004fea0003c00000 */
[----:B------:R-:W-:Y:S02]  /*6d80*/  ELECT P6, UR62, PT ;  /* 0x00000000003e782f */ /* 0x000fe400038c0000 */
[----:B------:R-:W-:Y:S01]  /*6d90*/  MOV R14, UR62 ;  /* 0x0000003e000e7c02 */ /* 0x000fe20008000f00 */
[----:B--2---:R-:W-:Y:S10]  /*6da0*/  ENDCOLLECTIVE ;  /* 0x000000000000791b */ /* 0x004ff40003800000 */
.L_x_194:
[----:B------:R-:W-:Y:S05]  /*6db0*/  BSYNC B1 ;  /* 0x0000000000017941 */ /* 0x000fea0003800000 */
.L_x_193:
[----:B------:R-:W-:Y:S05]  /*6dc0*/  BRA `(.L_x_195) ;  /* 0xffffffec00f07947 */ /* 0x000fea000383ffff */
.L_x_174:
[----:B0-----:R0:W1:Y:S02]  /*6dd0*/  SYNCS.PHASECHK.TRANS64.TRYWAIT P1, [R14+URZ+0x20], R5 ;  /* 0x000020050e0075a7 */ /* 0x001064000802017f */
[----:B-1----:R-:W-:Y:S05]  /*6de0*/  @!P1 NANOSLEEP.SYNCS 0x989680 ;  /* 0x009896800000995d */ /* 0x002fea0003900000 */
[----:B------:R-:W1:Y:S02]  /*6df0*/  @!P1 SYNCS.PHASECHK.TRANS64 P1, [R14+URZ+0x20], R5 ;  /* 0x000020050e0095a7 */ /* 0x000e64000802007f */
[----:B-1----:R-:W-:Y:S05]  /*6e00*/  @!P1 BRA `(.L_x_174) ;  /* 0xfffffffc00f09947 */ /* 0x002fea000383ffff */
[----:B------:R-:W-:Y:S05]  /*6e10*/  BRA `(.L_x_196) ;  /* 0xfffffff0002c7947 */ /* 0x000fea000383ffff */
.L_x_183:
[----:B------:R-:W-:Y:S01]  /*6e20*/  BSSY B0, `(.L_x_197) ;  /* 0x0000006000007945 */ /* 0x000fe20003800000 */
[----:B------:R-:W-:-:S07]  /*6e30*/  IMAD.MOV.U32 R15, RZ, RZ, -0x1 ;  /* 0xffffffffff0f7424 */ /* 0x000fce00078e00ff */
[----:B--2---:R-:W-:Y:S05]  /*6e40*/  WARPSYNC.COLLECTIVE R15, `(.L_x_198) ;  /* 0x000000000f0c7348 */ /* 0x004fea0003c00000 */
[----:B------:R-:W-:Y:S02]  /*6e50*/  ELECT P6, UR62, PT ;  /* 0x00000000003e782f */ /* 0x000fe400038c0000 */
[----:B------:R-:W-:Y:S01]  /*6e60*/  MOV R14, UR62 ;  /* 0x0000003e000e7c02 */ /* 0x000fe20008000f00 */
[----:B--2---:R-:W-:Y:S10]  /*6e70*/  ENDCOLLECTIVE ;  /* 0x000000000000791b */ /* 0x004ff40003800000 */
.L_x_198:
[----:B------:R-:W-:Y:S05]  /*6e80*/  BSYNC B0 ;  /* 0x0000000000007941 */ /* 0x000fea0003800000 */
.L_x_197:
[----:B------:R-:W-:Y:S05]  /*6e90*/  BRA `(.L_x_199) ;  /* 0xfffffff800a07947 */ /* 0x000fea000383ffff */
.L_x_187:
[----:B0-----:R0:W1:Y:S02]  /*6ea0*/  SYNCS.PHASECHK.TRANS64.TRYWAIT P0, [R7+URZ], R2 ;  /* 0x00000002070075a7 */ /* 0x001064000800017f */
[----:B-1----:R-:W-:Y:S05]  /*6eb0*/  @!P0 NANOSLEEP.SYNCS 0x989680 ;  /* 0x009896800000895d */ /* 0x002fea0003900000 */
[----:B------:R-:W1:Y:S02]  /*6ec0*/  @!P0 SYNCS.PHASECHK.TRANS64 P0, [R7+URZ], R2 ;  /* 0x00000002070085a7 */ /* 0x000e64000800007f */
[----:B-1----:R-:W-:Y:S05]  /*6ed0*/  @!P0 BRA `(.L_x_187) ;  /* 0xfffffffc00f08947 */ /* 0x002fea000383ffff */
[----:B------:R-:W-:Y:S05]  /*6ee0*/  BRA `(.L_x_200) ;  /* 0xfffffff800e47947 */ /* 0x000fea000383ffff */
.L_x_188:
[----:B0-----:R0:W1:Y:S02]  /*6ef0*/  SYNCS.PHASECHK.TRANS64.TRYWAIT P0, [R9+URZ], R4 ;  /* 0x00000004090075a7 */ /* 0x001064000800017f */
[----:B-1----:R-:W-:Y:S05]  /*6f00*/  @!P0 NANOSLEEP.SYNCS 0x989680 ;  /* 0x009896800000895d */ /* 0x002fea0003900000 */
[----:B------:R-:W1:Y:S02]  /*6f10*/  @!P0 SYNCS.PHASECHK.TRANS64 P0, [R9+URZ], R4 ;  /* 0x00000004090085a7 */ /* 0x000e64000800007f */
[----:B-1----:R-:W-:Y:S05]  /*6f20*/  @!P0 BRA `(.L_x_188) ;  /* 0xfffffffc00f08947 */ /* 0x002fea000383ffff */
[----:B------:R-:W-:Y:S05]  /*6f30*/  BRA `(.L_x_201) ;  /* 0xfffffff800f47947 */ /* 0x000fea000383ffff */
.L_x_189:
[----:B-1----:R1:W3:Y:S02]  /*6f40*/  SYNCS.PHASECHK.TRANS64.TRYWAIT P0, [R6+URZ], R5 ;  /* 0x00000005060075a7 */ /* 0x0022e4000800017f */
[----:B---3--:R-:W-:Y:S05]  /*6f50*/  @!P0 NANOSLEEP.SYNCS 0x989680 ;  /* 0x009896800000895d */ /* 0x008fea0003900000 */
[----:B------:R-:W3:Y:S02]  /*6f60*/  @!P0 SYNCS.PHASECHK.TRANS64 P0, [R6+URZ], R5 ;  /* 0x00000005060085a7 */ /* 0x000ee4000800007f */
[----:B---3--:R-:W-:Y:S05]  /*6f70*/  @!P0 BRA `(.L_x_189) ;  /* 0xfffffffc00f08947 */ /* 0x008fea000383ffff */
[----:B------:R-:W-:Y:S05]  /*6f80*/  BRA `(.L_x_202) ;  /* 0xfffffff800fc7947 */ /* 0x000fea000383ffff */
.L_x_203:
[----:B------:R-:W-:-:S00]  /*6f90*/  BRA `(.L_x_203) ;  /* 0xfffffffc00fc7947 */ /* 0x000fc0000383ffff */
[----:B------:R-:W-:-:S00]  /*6fa0*/  NOP ;  /* 0x0000000000007918 */ /* 0x000fc00000000000 */
        /* <DEDUP_REMOVED lines=13> */
.L_x_204:


//--------------------- .nv.global.init           --------------------------
	.section	.nv.global.init,"aw",@progbits
.nv.global.init:
	.type		$str$22,@object
	.size		$str$22,($str$23 - $str$22)
$str$22:
        /*0000*/ 	.byte	0x6b, 0x5f, 0x74, 0x69, 0x6c, 0x65, 0x5f, 0x63, 0x6f, 0x75, 0x6e, 0x74, 0x20, 0x3e, 0x3d, 0x20
        /*0010*/ 	.byte	0x31, 0x00
	.type		$str$23,@object
	.size		$str$23,(__unnamed_1 - $str$23)
$str$23:
        /*0012*/ 	.byte	0x2f, 0x74, 0x6d, 0x70, 0x2f, 0x63, 0x75, 0x74, 0x6c, 0x61, 0x73, 0x73, 0x5f, 0x73, 0x77, 0x65
        /*0022*/ 	.byte	0x65, 0x70, 0x5f, 0x73, 0x72, 0x63, 0x2f, 0x69, 0x6e, 0x63, 0x6c, 0x75, 0x64, 0x65, 0x2f, 0x63
        /*0032*/ 	.byte	0x75, 0x74, 0x6c, 0x61, 0x73, 0x73, 0x2f, 0x67, 0x65, 0x6d, 0x6d, 0x2f, 0x63, 0x6f, 0x6c, 0x6c
        /*0042*/ 	.byte	0x65, 0x63, 0x74, 0x69, 0x76, 0x65, 0x2f, 0x73, 0x6d, 0x39, 0x30, 0x5f, 0x6d, 0x6d, 0x61, 0x5f
        /*0052*/ 	.byte	0x74, 0x6d, 0x61, 0x5f, 0x67, 0x6d, 0x6d, 0x61, 0x5f, 0x73, 0x73, 0x5f, 0x77, 0x61, 0x72, 0x70
        /*0062*/ 	.byte	0x73, 0x70, 0x65, 0x63, 0x69, 0x61, 0x6c, 0x69, 0x7a, 0x65, 0x64, 0x2e, 0x68, 0x70, 0x70, 0x00
	.type		__unnamed_1,@object
	.size		__unnamed_1,(.L_0 - __unnamed_1)
__unnamed_1:
        /*0072*/ 	.byte	0x76, 0x6f, 0x69, 0x64, 0x20, 0x63, 0x75, 0x74, 0x6c, 0x61, 0x73, 0x73, 0x3a, 0x3a, 0x67, 0x65
        /* <DEDUP_REMOVED lines=172> */
        /*0b42*/ 	.byte	0x69, 0x74, 0x79, 0x5d, 0x00
.L_0:


//--------------------- .nv.shared._ZN7cutlass13device_kernelINS_4gemm6kernel13GemmUniversalIN4cute5tupleIJiiiiEEENS1_10collective13CollectiveMmaINS1_34MainloopSm90TmaGmmaWarpSpecializedILi4ENS5_IJNS4_1CILi1EEENSA_ILi2EEESB_EEENS1_32KernelTmaWarpSpecializedPingpongEEENS5_IJNSA_ILi64EEENSA_ILi128EEESG_EEEaNS5_IJlSB_lEEEaSJ_NS4_8TiledMMAINS4_8MMA_AtomIJNS4_4SM904GMMA27MMA_64x128x32_S32S8S8_SS_TNEEEENS4_6LayoutINS5_IJSB_SB_SB_EEENS5_IJNSA_ILi0EEESS_SS_EEEEENS5_IJNS4_10UnderscoreESV_SV_EEEEENS4_23SM90_TMA_LOAD_MULTICASTENS4_14ComposedLayoutINS4_7SwizzleILi2ELi4ELi3EEENS4_18smem_ptr_flag_bitsILi8EEENSQ_INS5_IJNSA_ILi8EEESG_EEENS5_IJSG_SB_EEEEEEEvNS4_8identityENS4_13SM90_TMA_LOADES18_vS19_EENS_8epilogue10collective6detail29Sm90TmaWarpSpecializedAdapterINS1D_15DefaultEpilogueIaSJ_SJ_NS1C_6thread17LinearCombinationIaLi1EiiLNS1H_9ScaleType4KindE0ELNS_15FloatRoundStyleE2EaEENS1_15EpilogueDefaultEEEEEvvEEEEvNT_6ParamsE --------------------------
	.section	.nv.shared._ZN7cutlass13device_kernelINS_4gemm6kernel13GemmUniversalIN4cute5tupleIJiiiiEEENS1_10collective13CollectiveMmaINS1_34MainloopSm90TmaGmmaWarpSpecializedILi4ENS5_IJNS4_1CILi1EEENSA_ILi2EEESB_EEENS1_32KernelTmaWarpSpecializedPingpongEEENS5_IJNSA_ILi64EEENSA_ILi128EEESG_EEEaNS5_IJlSB_lEEEaSJ_NS4_8TiledMMAINS4_8MMA_AtomIJNS4_4SM904GMMA27MMA_64x128x32_S32S8S8_SS_TNEEEENS4_6LayoutINS5_IJSB_SB_SB_EEENS5_IJNSA_ILi0EEESS_SS_EEEEENS5_IJNS4_10UnderscoreESV_SV_EEEEENS4_23SM90_TMA_LOAD_MULTICASTENS4_14ComposedLayoutINS4_7SwizzleILi2ELi4ELi3EEENS4_18smem_ptr_flag_bitsILi8EEENSQ_INS5_IJNSA_ILi8EEESG_EEENS5_IJSG_SB_EEEEEEEvNS4_8identityENS4_13SM90_TMA_LOADES18_vS19_EENS_8epilogue10collective6detail29Sm90TmaWarpSpecializedAdapterINS1D_15DefaultEpilogueIaSJ_SJ_NS1C_6thread17LinearCombinationIaLi1EiiLNS1H_9ScaleType4KindE0ELNS_15FloatRoundStyleE2EaEENS1_15EpilogueDefaultEEEEEvvEEEEvNT_6ParamsE,"aw",@nobits
	.sectionflags	@""
	.align	16
	.zero		1024


//--------------------- .nv.shared.reserved.0     --------------------------
	.section	.nv.shared.reserved.0,"aw",@nobits
	.weak		__nv_reservedSMEM_offset_0_alias
	.size		__nv_reservedSMEM_offset_0_alias, 0, 0
	.other		__nv_reservedSMEM_offset_0_alias,@"STO_CUDA_RESERVED_SHARED STV_DEFAULT"
__nv_reservedSMEM_offset_0_alias:
	.zero		0


//--------------------- .nv.global                --------------------------
	.section	.nv.global,"aw",@nobits
.nv.global:
	.type		_ZN39_INTERNAL_c438e2ca_4_k_cu_1a9543b1_47144cute1_E,@object
	.size		_ZN39_INTERNAL_c438e2ca_4_k_cu_1a9543b1_47144cute1_E,(_ZN39_INTERNAL_c438e2ca_4_k_cu_1a9543b1_47144cuda3std3__45__cpo6cbeginE - _ZN39_INTERNAL_c438e2ca_4_k_cu_1a9543b1_47144cute1_E)
_ZN39_INTERNAL_c438e2ca_4_k_cu_1a9543b1_47144cute1_E:
	.zero		1
	.type		_ZN39_INTERNAL_c438e2ca_4_k_cu_1a9543b1_47144cuda3std3__45__cpo6cbeginE,@object
	.size		_ZN39_INTERNAL_c438e2ca_4_k_cu_1a9543b1_47144cuda3std3__45__cpo6cbeginE,(_ZN39_INTERNAL_c438e2ca_4_k_cu_1a9543b1_47144cuda3std3__48in_placeE - _ZN39_INTERNAL_c438e2ca_4_k_cu_1a9543b1_47144cuda3std3__45__cpo6cbeginE)
_ZN39_INTERNAL_c438e2ca_4_k_cu_1a9543b1_47144cuda3std3__45__cpo6cbeginE:
	.zero		1
	.type		_ZN39_INTERNAL_c438e2ca_4_k_cu_1a9543b1_47144cuda3std3__48in_placeE,@object
	.size		_ZN39_INTERNAL_c438e2ca_4_k_cu_1a9543b1_47144cuda3std3__48in_placeE,(_ZN39_INTERNAL_c438e2ca_4_k_cu_1a9543b1_47144cuda3std6ranges3__45__cpo9iter_moveE - _ZN39_INTERNAL_c438e2ca_4_k_cu_1a9543b1_47144cuda3std3__48in_placeE)
_ZN39_INTERNAL_c438e2ca_4_k_cu_1a9543b1_47144cuda3std3__48in_placeE:
	.zero		1
	.type		_ZN39_INTERNAL_c438e2ca_4_k_cu_1a9543b1_47144cuda3std6ranges3__45__cpo9iter_moveE,@object
	.size		_ZN39_INTERNAL_c438e2ca_4_k_cu_1a9543b1_47144cuda3std6ranges3__45__cpo9iter_moveE,(_ZN39_INTERNAL_c438e2ca_4_k_cu_1a9543b1_47144cuda3std3__45__cpo5beginE - _ZN39_INTERNAL_c438e2ca_4_k_cu_1a9543b1_47144cuda3std6ranges3__45__cpo9iter_moveE)
_ZN39_INTERNAL_c438e2ca_4_k_cu_1a9543b1_47144cuda3std6ranges3__45__cpo9iter_moveE:
	.zero		1
	.type		_ZN39_INTERNAL_c438e2ca_4_k_cu_1a9543b1_47144cuda3std3__45__cpo5beginE,@object
	.size		_ZN39_INTERNAL_c438e2ca_4_k_cu_1a9543b1_47144cuda3std3__45__cpo5beginE,(_ZN39_INTERNAL_c438e2ca_4_k_cu_1a9543b1_47144cuda3std3__441_GLOBAL__N__c438e2ca_4_k_cu_1a9543b1_47146ignoreE - _ZN39_INTERNAL_c438e2ca_4_k_cu_1a9543b1_47144cuda3std3__45__cpo5beginE)
_ZN39_INTERNAL_c438e2ca_4_k_cu_1a9543b1_47144cuda3std3__45__cpo5beginE:
	.zero		1
	.type		_ZN39_INTERNAL_c438e2ca_4_k_cu_1a9543b1_47144cuda3std3__441_GLOBAL__N__c438e2ca_4_k_cu_1a9543b1_47146ignoreE,@object
	.size		_ZN39_INTERNAL_c438e2ca_4_k_cu_1a9543b1_47144cuda3std3__441_GLOBAL__N__c438e2ca_4_k_cu_1a9543b1_47146ignoreE,(_ZN39_INTERNAL_c438e2ca_4_k_cu_1a9543b1_47144cute7productE - _ZN39_INTERNAL_c438e2ca_4_k_cu_1a9543b1_47144cuda3std3__441_GLOBAL__N__c438e2ca_4_k_cu_1a9543b1_47146ignoreE)
_ZN39_INTERNAL_c438e2ca_4_k_cu_1a9543b1_47144cuda3std3__441_GLOBAL__N__c438e2ca_4_k_cu_1a9543b1_47146ignoreE:
	.zero		1
	.type		_ZN39_INTERNAL_c438e2ca_4_k_cu_1a9543b1_47144cute7productE,@object
	.size		_ZN39_INTERNAL_c438e2ca_4_k_cu_1a9543b1_47144cute7productE,(_ZN39_INTERNAL_c438e2ca_4_k_cu_1a9543b1_47144cuda3std3__45__cpo3endE - _ZN39_INTERNAL_c438e2ca_4_k_cu_1a9543b1_47144cute7productE)
_ZN39_INTERNAL_c438e2ca_4_k_cu_1a9543b1_47144cute7productE:
	.zero		1
	.type		_ZN39_INTERNAL_c438e2ca_4_k_cu_1a9543b1_47144cuda3std3__45__cpo3endE,@object
	.size		_ZN39_INTERNAL_c438e2ca_4_k_cu_1a9543b1_47144cuda3std3__45__cpo3endE,(_ZN39_INTERNAL_c438e2ca_4_k_cu_1a9543b1_47144cuda3std3__419piecewise_constructE - _ZN39_INTERNAL_c438e2ca_4_k_cu_1a9543b1_47144cuda3std3__45__cpo3endE)
_ZN39_INTERNAL_c438e2ca_4_k_cu_1a9543b1_47144cuda3std3__45__cpo3endE:
	.zero		1
	.type		_ZN39_INTERNAL_c438e2ca_4_k_cu_1a9543b1_47144cuda3std3__419piecewise_constructE,@object
	.size		_ZN39_INTERNAL_c438e2ca_4_k_cu_1a9543b1_47144cuda3std3__419piecewise_constructE,(_ZN39_INTERNAL_c438e2ca_4_k_cu_1a9543b1_47144cuda3std3__45__cpo4cendE - _ZN39_INTERNAL_c438e2ca_4_k_cu_1a9543b1_47144cuda3std3__419piecewise_constructE)
_ZN39_INTERNAL_c438e2ca_4_k_cu_1a9543b1_47144cuda3std3__419piecewise_constructE:
	.zero		1
	.type		_ZN39_INTERNAL_c438e2ca_4_k_cu_1a9543b1_47144cuda3std3__45__cpo4cendE,@object
	.size		_ZN39_INTERNAL_c438e2ca_4_k_cu_1a9543b1_47144cuda3std3__45__cpo4cendE,(_ZN39_INTERNAL_c438e2ca_4_k_cu_1a9543b1_47144cuda3std6ranges3__45__cpo4swapE - _ZN39_INTERNAL_c438e2ca_4_k_cu_1a9543b1_47144cuda3std3__45__cpo4cendE)
_ZN39_INTERNAL_c438e2ca_4_k_cu_1a9543b1_47144cuda3std3__45__cpo4cendE:
	.zero		1
	.type		_ZN39_INTERNAL_c438e2ca_4_k_cu_1a9543b1_47144cuda3std6ranges3__45__cpo4swapE,@object
	.size		_ZN39_INTERNAL_c438e2ca_4_k_cu_1a9543b1_47144cuda3std6ranges3__45__cpo4swapE,(.L_8 - _ZN39_INTERNAL_c438e2ca_4_k_cu_1a9543b1_47144cuda3std6ranges3__45__cpo4swapE)
_ZN39_INTERNAL_c438e2ca_4_k_cu_1a9543b1_47144cuda3std6ranges3__45__cpo4swapE:
	.zero		1
.L_8:


//--------------------- .nv.constant0._ZN7cutlass13device_kernelINS_4gemm6kernel13GemmUniversalIN4cute5tupleIJiiiiEEENS1_10collective13CollectiveMmaINS1_34MainloopSm90TmaGmmaWarpSpecializedILi4ENS5_IJNS4_1CILi1EEENSA_ILi2EEESB_EEENS1_32KernelTmaWarpSpecializedPingpongEEENS5_IJNSA_ILi64EEENSA_ILi128EEESG_EEEaNS5_IJlSB_lEEEaSJ_NS4_8TiledMMAINS4_8MMA_AtomIJNS4_4SM904GMMA27MMA_64x128x32_S32S8S8_SS_TNEEEENS4_6LayoutINS5_IJSB_SB_SB_EEENS5_IJNSA_ILi0EEESS_SS_EEEEENS5_IJNS4_10UnderscoreESV_SV_EEEEENS4_23SM90_TMA_LOAD_MULTICASTENS4_14ComposedLayoutINS4_7SwizzleILi2ELi4ELi3EEENS4_18smem_ptr_flag_bitsILi8EEENSQ_INS5_IJNSA_ILi8EEESG_EEENS5_IJSG_SB_EEEEEEEvNS4_8identityENS4_13SM90_TMA_LOADES18_vS19_EENS_8epilogue10collective6detail29Sm90TmaWarpSpecializedAdapterINS1D_15DefaultEpilogueIaSJ_SJ_NS1C_6thread17LinearCombinationIaLi1EiiLNS1H_9ScaleType4KindE0ELNS_15FloatRoundStyleE2EaEENS1_15EpilogueDefaultEEEEEvvEEEEvNT_6ParamsE --------------------------
	.section	.nv.constant0._ZN7cutlass13device_kernelINS_4gemm6kernel13GemmUniversalIN4cute5tupleIJiiiiEEENS1_10collective13CollectiveMmaINS1_34MainloopSm90TmaGmmaWarpSpecializedILi4ENS5_IJNS4_1CILi1EEENSA_ILi2EEESB_EEENS1_32KernelTmaWarpSpecializedPingpongEEENS5_IJNSA_ILi64EEENSA_ILi128EEESG_EEEaNS5_IJlSB_lEEEaSJ_NS4_8TiledMMAINS4_8MMA_AtomIJNS4_4SM904GMMA27MMA_64x128x32_S32S8S8_SS_TNEEEENS4_6LayoutINS5_IJSB_SB_SB_EEENS5_IJNSA_ILi0EEESS_SS_EEEEENS5_IJNS4_10UnderscoreESV_SV_EEEEENS4_23SM90_TMA_LOAD_MULTICASTENS4_14ComposedLayoutINS4_7SwizzleILi2ELi4ELi3EEENS4_18smem_ptr_flag_bitsILi8EEENSQ_INS5_IJNSA_ILi8EEESG_EEENS5_IJSG_SB_EEEEEEEvNS4_8identityENS4_13SM90_TMA_LOADES18_vS19_EENS_8epilogue10collective6detail29Sm90TmaWarpSpecializedAdapterINS1D_15DefaultEpilogueIaSJ_SJ_NS1C_6thread17LinearCombinationIaLi1EiiLNS1H_9ScaleType4KindE0ELNS_15FloatRoundStyleE2EaEENS1_15EpilogueDefaultEEEEEvvEEEEvNT_6ParamsE,"a",@progbits
	.sectionflags	@""
	.align	4
.nv.constant0._ZN7cutlass13device_kernelINS_4gemm6kernel13GemmUniversalIN4cute5tupleIJiiiiEEENS1_10collective13CollectiveMmaINS1_34MainloopSm90TmaGmmaWarpSpecializedILi4ENS5_IJNS4_1CILi1EEENSA_ILi2EEESB_EEENS1_32KernelTmaWarpSpecializedPingpongEEENS5_IJNSA_ILi64EEENSA_ILi128EEESG_EEEaNS5_IJlSB_lEEEaSJ_NS4_8TiledMMAINS4_8MMA_AtomIJNS4_4SM904GMMA27MMA_64x128x32_S32S8S8_SS_TNEEEENS4_6LayoutINS5_IJSB_SB_SB_EEENS5_IJNSA_ILi0EEESS_SS_EEEEENS5_IJNS4_10UnderscoreESV_SV_EEEEENS4_23SM90_TMA_LOAD_MULTICASTENS4_14ComposedLayoutINS4_7SwizzleILi2ELi4ELi3EEENS4_18smem_ptr_flag_bitsILi8EEENSQ_INS5_IJNSA_ILi8EEESG_EEENS5_IJSG_SB_EEEEEEEvNS4_8identityENS4_13SM90_TMA_LOADES18_vS19_EENS_8epilogue10collective6detail29Sm90TmaWarpSpecializedAdapterINS1D_15DefaultEpilogueIaSJ_SJ_NS1C_6thread17LinearCombinationIaLi1EiiLNS1H_9ScaleType4KindE0ELNS_15FloatRoundStyleE2EaEENS1_15EpilogueDefaultEEEEEvvEEEEvNT_6ParamsE:
	.zero		1664


//--------------------- SYMBOLS --------------------------

	.type		.nv.reservedSmem.offset0,@object
	.size		.nv.reservedSmem.offset0,0x4
	.type		__assertfail,@function
